//
// Generated by NVIDIA NVVM Compiler
//
// Compiler Build ID: CL-36424714
// Cuda compilation tools, release 13.0, V13.0.88
// Based on NVVM 20.0.0
//

.version 9.0
.target sm_100
.address_size 64

	// .globl	_Z19rope_forward_kernelILi128EEvPKfS1_S1_Pfiiiii
.extern .shared .align 16 .b8 smem[];

.visible .entry _Z19rope_forward_kernelILi128EEvPKfS1_S1_Pfiiiii(
	.param .u64 .ptr .align 1 _Z19rope_forward_kernelILi128EEvPKfS1_S1_Pfiiiii_param_0,
	.param .u64 .ptr .align 1 _Z19rope_forward_kernelILi128EEvPKfS1_S1_Pfiiiii_param_1,
	.param .u64 .ptr .align 1 _Z19rope_forward_kernelILi128EEvPKfS1_S1_Pfiiiii_param_2,
	.param .u64 .ptr .align 1 _Z19rope_forward_kernelILi128EEvPKfS1_S1_Pfiiiii_param_3,
	.param .u32 _Z19rope_forward_kernelILi128EEvPKfS1_S1_Pfiiiii_param_4,
	.param .u32 _Z19rope_forward_kernelILi128EEvPKfS1_S1_Pfiiiii_param_5,
	.param .u32 _Z19rope_forward_kernelILi128EEvPKfS1_S1_Pfiiiii_param_6,
	.param .u32 _Z19rope_forward_kernelILi128EEvPKfS1_S1_Pfiiiii_param_7,
	.param .u32 _Z19rope_forward_kernelILi128EEvPKfS1_S1_Pfiiiii_param_8
)
{
	.reg .pred 	%p<17>;
	.reg .b32 	%r<105>;
	.reg .b32 	%f<61>;
	.reg .b64 	%rd<80>;

	ld.param.u64 	%rd27, [_Z19rope_forward_kernelILi128EEvPKfS1_S1_Pfiiiii_param_0];
	ld.param.u64 	%rd28, [_Z19rope_forward_kernelILi128EEvPKfS1_S1_Pfiiiii_param_1];
	ld.param.u64 	%rd29, [_Z19rope_forward_kernelILi128EEvPKfS1_S1_Pfiiiii_param_2];
	ld.param.u64 	%rd30, [_Z19rope_forward_kernelILi128EEvPKfS1_S1_Pfiiiii_param_3];
	ld.param.u32 	%r47, [_Z19rope_forward_kernelILi128EEvPKfS1_S1_Pfiiiii_param_4];
	ld.param.u32 	%r48, [_Z19rope_forward_kernelILi128EEvPKfS1_S1_Pfiiiii_param_5];
	ld.param.u32 	%r44, [_Z19rope_forward_kernelILi128EEvPKfS1_S1_Pfiiiii_param_6];
	ld.param.u32 	%r45, [_Z19rope_forward_kernelILi128EEvPKfS1_S1_Pfiiiii_param_7];
	ld.param.u32 	%r46, [_Z19rope_forward_kernelILi128EEvPKfS1_S1_Pfiiiii_param_8];
	cvta.to.global.u64 	%rd1, %rd29;
	cvta.to.global.u64 	%rd2, %rd28;
	cvta.to.global.u64 	%rd3, %rd30;
	cvta.to.global.u64 	%rd4, %rd27;
	mul.lo.s32 	%r49, %r48, %r47;
	mul.lo.s32 	%r50, %r49, %r44;
	mov.u32 	%r1, %ctaid.x;
	setp.ge.s32 	%p1, %r1, %r50;
	@%p1 bra 	$L__BB0_22;
	mov.u32 	%r2, %tid.x;
	shr.s32 	%r3, %r46, 1;
	rem.s32 	%r4, %r1, %r44;
	cvt.u64.u32 	%rd31, %r1;
	cvt.s64.s32 	%rd32, %r45;
	mul.lo.s64 	%rd5, %rd32, %rd31;
	setp.ge.s32 	%p2, %r2, %r3;
	@%p2 bra 	$L__BB0_8;
	mul.wide.u32 	%rd6, %r4, %r3;
	not.b32 	%r51, %r2;
	add.s32 	%r5, %r3, %r51;
	and.b32  	%r52, %r5, 384;
	setp.eq.s32 	%p3, %r52, 384;
	mov.u32 	%r96, %r2;
	@%p3 bra 	$L__BB0_5;
	shr.u32 	%r53, %r5, 7;
	add.s32 	%r54, %r53, 1;
	and.b32  	%r55, %r54, 3;
	shl.b32 	%r6, %r3, 2;
	shl.b32 	%r56, %r2, 2;
	mov.u32 	%r57, smem;
	add.s32 	%r93, %r57, %r56;
	cvt.u64.u32 	%rd33, %r2;
	add.s64 	%rd34, %rd6, %rd33;
	shl.b64 	%rd35, %rd34, 2;
	add.s64 	%rd75, %rd1, %rd35;
	add.s64 	%rd74, %rd2, %rd35;
	neg.s32 	%r92, %r55;
	shl.b32 	%r58, %r54, 7;
	and.b32  	%r59, %r58, 384;
	add.s32 	%r96, %r2, %r59;
$L__BB0_4:
	.pragma "nounroll";
	ld.global.nc.f32 	%f1, [%rd74];
	st.shared.f32 	[%r93], %f1;
	ld.global.nc.f32 	%f2, [%rd75];
	add.s32 	%r60, %r93, %r6;
	st.shared.f32 	[%r60], %f2;
	add.s32 	%r93, %r93, 512;
	add.s64 	%rd75, %rd75, 512;
	add.s64 	%rd74, %rd74, 512;
	add.s32 	%r92, %r92, 1;
	setp.ne.s32 	%p4, %r92, 0;
	@%p4 bra 	$L__BB0_4;
$L__BB0_5:
	setp.lt.u32 	%p5, %r5, 384;
	@%p5 bra 	$L__BB0_8;
	cvt.u64.u32 	%rd36, %r96;
	add.s64 	%rd37, %rd6, %rd36;
	shl.b64 	%rd38, %rd37, 2;
	add.s64 	%rd39, %rd38, 1024;
	add.s64 	%rd77, %rd2, %rd39;
	add.s64 	%rd76, %rd1, %rd39;
	shl.b32 	%r61, %r96, 2;
	mov.u32 	%r62, smem;
	add.s32 	%r95, %r62, %r61;
	shl.b32 	%r16, %r3, 2;
$L__BB0_7:
	ld.global.nc.f32 	%f3, [%rd77+-1024];
	st.shared.f32 	[%r95], %f3;
	ld.global.nc.f32 	%f4, [%rd76+-1024];
	add.s32 	%r63, %r95, %r16;
	st.shared.f32 	[%r63], %f4;
	ld.global.nc.f32 	%f5, [%rd77+-512];
	st.shared.f32 	[%r95+512], %f5;
	ld.global.nc.f32 	%f6, [%rd76+-512];
	st.shared.f32 	[%r63+512], %f6;
	ld.global.nc.f32 	%f7, [%rd77];
	st.shared.f32 	[%r95+1024], %f7;
	ld.global.nc.f32 	%f8, [%rd76];
	st.shared.f32 	[%r63+1024], %f8;
	ld.global.nc.f32 	%f9, [%rd77+512];
	st.shared.f32 	[%r95+1536], %f9;
	ld.global.nc.f32 	%f10, [%rd76+512];
	st.shared.f32 	[%r63+1536], %f10;
	add.s32 	%r96, %r96, 512;
	add.s64 	%rd77, %rd77, 2048;
	add.s64 	%rd76, %rd76, 2048;
	add.s32 	%r95, %r95, 2048;
	setp.lt.s32 	%p6, %r96, %r3;
	@%p6 bra 	$L__BB0_7;
$L__BB0_8:
	setp.ge.s32 	%p7, %r2, %r3;
	bar.sync 	0;
	@%p7 bra 	$L__BB0_15;
	not.b32 	%r64, %r2;
	add.s32 	%r21, %r3, %r64;
	and.b32  	%r65, %r21, 384;
	setp.eq.s32 	%p8, %r65, 384;
	mov.u32 	%r100, %r2;
	@%p8 bra 	$L__BB0_12;
	shr.u32 	%r66, %r21, 7;
	add.s32 	%r67, %r66, 1;
	and.b32  	%r68, %r67, 3;
	shl.b32 	%r22, %r3, 2;
	shl.b32 	%r69, %r2, 2;
	mov.u32 	%r70, smem;
	add.s32 	%r98, %r70, %r69;
	neg.s32 	%r97, %r68;
	shl.b64 	%rd40, %rd5, 2;
	mul.wide.u32 	%rd41, %r2, 8;
	add.s64 	%rd42, %rd40, %rd41;
	add.s64 	%rd43, %rd42, 4;
	add.s64 	%rd79, %rd3, %rd43;
	add.s64 	%rd78, %rd4, %rd43;
	shl.b32 	%r71, %r67, 7;
	and.b32  	%r72, %r71, 384;
	add.s32 	%r100, %r2, %r72;
$L__BB0_11:
	.pragma "nounroll";
	ld.global.nc.f32 	%f11, [%rd78+-4];
	ld.global.nc.f32 	%f12, [%rd78];
	ld.shared.f32 	%f13, [%r98];
	add.s32 	%r73, %r98, %r22;
	ld.shared.f32 	%f14, [%r73];
	mul.f32 	%f15, %f11, %f13;
	mul.f32 	%f16, %f12, %f14;
	sub.f32 	%f17, %f15, %f16;
	mul.f32 	%f18, %f11, %f14;
	fma.rn.f32 	%f19, %f12, %f13, %f18;
	st.global.f32 	[%rd79+-4], %f17;
	st.global.f32 	[%rd79], %f19;
	add.s32 	%r98, %r98, 512;
	add.s32 	%r97, %r97, 1;
	setp.ne.s32 	%p9, %r97, 0;
	add.s64 	%rd79, %rd79, 1024;
	add.s64 	%rd78, %rd78, 1024;
	@%p9 bra 	$L__BB0_11;
$L__BB0_12:
	setp.lt.u32 	%p10, %r21, 384;
	@%p10 bra 	$L__BB0_15;
	shl.b32 	%r74, %r3, 2;
	mov.u32 	%r75, smem;
	add.s32 	%r31, %r75, %r74;
$L__BB0_14:
	shl.b32 	%r76, %r100, 1;
	cvt.u64.u32 	%rd44, %r76;
	add.s64 	%rd45, %rd5, %rd44;
	shl.b64 	%rd46, %rd45, 2;
	add.s64 	%rd47, %rd4, %rd46;
	ld.global.nc.f32 	%f20, [%rd47];
	ld.global.nc.f32 	%f21, [%rd47+4];
	shl.b32 	%r77, %r100, 2;
	add.s32 	%r79, %r75, %r77;
	ld.shared.f32 	%f22, [%r79];
	add.s32 	%r80, %r31, %r77;
	ld.shared.f32 	%f23, [%r80];
	mul.f32 	%f24, %f20, %f22;
	mul.f32 	%f25, %f21, %f23;
	sub.f32 	%f26, %f24, %f25;
	mul.f32 	%f27, %f20, %f23;
	fma.rn.f32 	%f28, %f21, %f22, %f27;
	add.s64 	%rd48, %rd3, %rd46;
	st.global.f32 	[%rd48], %f26;
	st.global.f32 	[%rd48+4], %f28;
	add.s32 	%r81, %r76, 256;
	cvt.u64.u32 	%rd49, %r81;
	add.s64 	%rd50, %rd5, %rd49;
	shl.b64 	%rd51, %rd50, 2;
	add.s64 	%rd52, %rd4, %rd51;
	ld.global.nc.f32 	%f29, [%rd52];
	ld.global.nc.f32 	%f30, [%rd52+4];
	ld.shared.f32 	%f31, [%r79+512];
	ld.shared.f32 	%f32, [%r80+512];
	mul.f32 	%f33, %f29, %f31;
	mul.f32 	%f34, %f30, %f32;
	sub.f32 	%f35, %f33, %f34;
	mul.f32 	%f36, %f29, %f32;
	fma.rn.f32 	%f37, %f30, %f31, %f36;
	add.s64 	%rd53, %rd3, %rd51;
	st.global.f32 	[%rd53], %f35;
	st.global.f32 	[%rd53+4], %f37;
	add.s32 	%r82, %r76, 512;
	cvt.u64.u32 	%rd54, %r82;
	add.s64 	%rd55, %rd5, %rd54;
	shl.b64 	%rd56, %rd55, 2;
	add.s64 	%rd57, %rd4, %rd56;
	ld.global.nc.f32 	%f38, [%rd57];
	ld.global.nc.f32 	%f39, [%rd57+4];
	ld.shared.f32 	%f40, [%r79+1024];
	ld.shared.f32 	%f41, [%r80+1024];
	mul.f32 	%f42, %f38, %f40;
	mul.f32 	%f43, %f39, %f41;
	sub.f32 	%f44, %f42, %f43;
	mul.f32 	%f45, %f38, %f41;
	fma.rn.f32 	%f46, %f39, %f40, %f45;
	add.s64 	%rd58, %rd3, %rd56;
	st.global.f32 	[%rd58], %f44;
	st.global.f32 	[%rd58+4], %f46;
	add.s32 	%r83, %r76, 768;
	cvt.u64.u32 	%rd59, %r83;
	add.s64 	%rd60, %rd5, %rd59;
	shl.b64 	%rd61, %rd60, 2;
	add.s64 	%rd62, %rd4, %rd61;
	ld.global.nc.f32 	%f47, [%rd62];
	ld.global.nc.f32 	%f48, [%rd62+4];
	ld.shared.f32 	%f49, [%r79+1536];
	ld.shared.f32 	%f50, [%r80+1536];
	mul.f32 	%f51, %f47, %f49;
	mul.f32 	%f52, %f48, %f50;
	sub.f32 	%f53, %f51, %f52;
	mul.f32 	%f54, %f47, %f50;
	fma.rn.f32 	%f55, %f48, %f49, %f54;
	add.s64 	%rd63, %rd3, %rd61;
	st.global.f32 	[%rd63], %f53;
	st.global.f32 	[%rd63+4], %f55;
	add.s32 	%r100, %r100, 512;
	setp.lt.s32 	%p11, %r100, %r3;
	@%p11 bra 	$L__BB0_14;
$L__BB0_15:
	add.s32 	%r103, %r46, %r2;
	setp.ge.s32 	%p12, %r103, %r45;
	@%p12 bra 	$L__BB0_22;
	add.s32 	%r84, %r103, 128;
	max.s32 	%r85, %r45, %r84;
	not.b32 	%r86, %r2;
	add.s32 	%r87, %r85, %r86;
	sub.s32 	%r35, %r87, %r46;
	and.b32  	%r88, %r35, 384;
	setp.eq.s32 	%p13, %r88, 384;
	@%p13 bra 	$L__BB0_19;
	shr.u32 	%r89, %r35, 7;
	add.s32 	%r90, %r89, 1;
	and.b32  	%r91, %r90, 3;
	neg.s32 	%r101, %r91;
$L__BB0_18:
	.pragma "nounroll";
	cvt.s64.s32 	%rd64, %r103;
	add.s64 	%rd65, %rd5, %rd64;
	shl.b64 	%rd66, %rd65, 2;
	add.s64 	%rd67, %rd3, %rd66;
	add.s64 	%rd68, %rd4, %rd66;
	ld.global.nc.f32 	%f56, [%rd68];
	st.global.f32 	[%rd67], %f56;
	add.s32 	%r103, %r103, 128;
	add.s32 	%r101, %r101, 1;
	setp.ne.s32 	%p14, %r101, 0;
	@%p14 bra 	$L__BB0_18;
$L__BB0_19:
	setp.lt.u32 	%p15, %r35, 384;
	@%p15 bra 	$L__BB0_22;
	add.s64 	%rd25, %rd4, 1024;
	add.s64 	%rd26, %rd3, 1024;
$L__BB0_21:
	cvt.s64.s32 	%rd69, %r103;
	add.s64 	%rd70, %rd5, %rd69;
	shl.b64 	%rd71, %rd70, 2;
	add.s64 	%rd72, %rd25, %rd71;
	add.s64 	%rd73, %rd26, %rd71;
	ld.global.nc.f32 	%f57, [%rd72+-1024];
	st.global.f32 	[%rd73+-1024], %f57;
	ld.global.nc.f32 	%f58, [%rd72+-512];
	st.global.f32 	[%rd73+-512], %f58;
	ld.global.nc.f32 	%f59, [%rd72];
	st.global.f32 	[%rd73], %f59;
	ld.global.nc.f32 	%f60, [%rd72+512];
	st.global.f32 	[%rd73+512], %f60;
	add.s32 	%r103, %r103, 512;
	setp.lt.s32 	%p16, %r103, %r45;
	@%p16 bra 	$L__BB0_21;
$L__BB0_22:
	ret;

}
	// .globl	_Z19rope_forward_kernelILi256EEvPKfS1_S1_Pfiiiii
.visible .entry _Z19rope_forward_kernelILi256EEvPKfS1_S1_Pfiiiii(
	.param .u64 .ptr .align 1 _Z19rope_forward_kernelILi256EEvPKfS1_S1_Pfiiiii_param_0,
	.param .u64 .ptr .align 1 _Z19rope_forward_kernelILi256EEvPKfS1_S1_Pfiiiii_param_1,
	.param .u64 .ptr .align 1 _Z19rope_forward_kernelILi256EEvPKfS1_S1_Pfiiiii_param_2,
	.param .u64 .ptr .align 1 _Z19rope_forward_kernelILi256EEvPKfS1_S1_Pfiiiii_param_3,
	.param .u32 _Z19rope_forward_kernelILi256EEvPKfS1_S1_Pfiiiii_param_4,
	.param .u32 _Z19rope_forward_kernelILi256EEvPKfS1_S1_Pfiiiii_param_5,
	.param .u32 _Z19rope_forward_kernelILi256EEvPKfS1_S1_Pfiiiii_param_6,
	.param .u32 _Z19rope_forward_kernelILi256EEvPKfS1_S1_Pfiiiii_param_7,
	.param .u32 _Z19rope_forward_kernelILi256EEvPKfS1_S1_Pfiiiii_param_8
)
{
	.reg .pred 	%p<17>;
	.reg .b32 	%r<105>;
	.reg .b32 	%f<61>;
	.reg .b64 	%rd<80>;

	ld.param.u64 	%rd27, [_Z19rope_forward_kernelILi256EEvPKfS1_S1_Pfiiiii_param_0];
	ld.param.u64 	%rd28, [_Z19rope_forward_kernelILi256EEvPKfS1_S1_Pfiiiii_param_1];
	ld.param.u64 	%rd29, [_Z19rope_forward_kernelILi256EEvPKfS1_S1_Pfiiiii_param_2];
	ld.param.u64 	%rd30, [_Z19rope_forward_kernelILi256EEvPKfS1_S1_Pfiiiii_param_3];
	ld.param.u32 	%r47, [_Z19rope_forward_kernelILi256EEvPKfS1_S1_Pfiiiii_param_4];
	ld.param.u32 	%r48, [_Z19rope_forward_kernelILi256EEvPKfS1_S1_Pfiiiii_param_5];
	ld.param.u32 	%r44, [_Z19rope_forward_kernelILi256EEvPKfS1_S1_Pfiiiii_param_6];
	ld.param.u32 	%r45, [_Z19rope_forward_kernelILi256EEvPKfS1_S1_Pfiiiii_param_7];
	ld.param.u32 	%r46, [_Z19rope_forward_kernelILi256EEvPKfS1_S1_Pfiiiii_param_8];
	cvta.to.global.u64 	%rd1, %rd29;
	cvta.to.global.u64 	%rd2, %rd28;
	cvta.to.global.u64 	%rd3, %rd30;
	cvta.to.global.u64 	%rd4, %rd27;
	mul.lo.s32 	%r49, %r48, %r47;
	mul.lo.s32 	%r50, %r49, %r44;
	mov.u32 	%r1, %ctaid.x;
	setp.ge.s32 	%p1, %r1, %r50;
	@%p1 bra 	$L__BB1_22;
	mov.u32 	%r2, %tid.x;
	shr.s32 	%r3, %r46, 1;
	rem.s32 	%r4, %r1, %r44;
	cvt.u64.u32 	%rd31, %r1;
	cvt.s64.s32 	%rd32, %r45;
	mul.lo.s64 	%rd5, %rd32, %rd31;
	setp.ge.s32 	%p2, %r2, %r3;
	@%p2 bra 	$L__BB1_8;
	mul.wide.u32 	%rd6, %r4, %r3;
	not.b32 	%r51, %r2;
	add.s32 	%r5, %r3, %r51;
	and.b32  	%r52, %r5, 768;
	setp.eq.s32 	%p3, %r52, 768;
	mov.u32 	%r96, %r2;
	@%p3 bra 	$L__BB1_5;
	shr.u32 	%r53, %r5, 8;
	add.s32 	%r54, %r53, 1;
	and.b32  	%r55, %r54, 3;
	shl.b32 	%r6, %r3, 2;
	shl.b32 	%r56, %r2, 2;
	mov.u32 	%r57, smem;
	add.s32 	%r93, %r57, %r56;
	cvt.u64.u32 	%rd33, %r2;
	add.s64 	%rd34, %rd6, %rd33;
	shl.b64 	%rd35, %rd34, 2;
	add.s64 	%rd75, %rd1, %rd35;
	add.s64 	%rd74, %rd2, %rd35;
	neg.s32 	%r92, %r55;
	shl.b32 	%r58, %r54, 8;
	and.b32  	%r59, %r58, 768;
	add.s32 	%r96, %r2, %r59;
$L__BB1_4:
	.pragma "nounroll";
	ld.global.nc.f32 	%f1, [%rd74];
	st.shared.f32 	[%r93], %f1;
	ld.global.nc.f32 	%f2, [%rd75];
	add.s32 	%r60, %r93, %r6;
	st.shared.f32 	[%r60], %f2;
	add.s32 	%r93, %r93, 1024;
	add.s64 	%rd75, %rd75, 1024;
	add.s64 	%rd74, %rd74, 1024;
	add.s32 	%r92, %r92, 1;
	setp.ne.s32 	%p4, %r92, 0;
	@%p4 bra 	$L__BB1_4;
$L__BB1_5:
	setp.lt.u32 	%p5, %r5, 768;
	@%p5 bra 	$L__BB1_8;
	cvt.u64.u32 	%rd36, %r96;
	add.s64 	%rd37, %rd6, %rd36;
	shl.b64 	%rd38, %rd37, 2;
	add.s64 	%rd39, %rd38, 2048;
	add.s64 	%rd77, %rd2, %rd39;
	add.s64 	%rd76, %rd1, %rd39;
	shl.b32 	%r61, %r96, 2;
	mov.u32 	%r62, smem;
	add.s32 	%r95, %r62, %r61;
	shl.b32 	%r16, %r3, 2;
$L__BB1_7:
	ld.global.nc.f32 	%f3, [%rd77+-2048];
	st.shared.f32 	[%r95], %f3;
	ld.global.nc.f32 	%f4, [%rd76+-2048];
	add.s32 	%r63, %r95, %r16;
	st.shared.f32 	[%r63], %f4;
	ld.global.nc.f32 	%f5, [%rd77+-1024];
	st.shared.f32 	[%r95+1024], %f5;
	ld.global.nc.f32 	%f6, [%rd76+-1024];
	st.shared.f32 	[%r63+1024], %f6;
	ld.global.nc.f32 	%f7, [%rd77];
	st.shared.f32 	[%r95+2048], %f7;
	ld.global.nc.f32 	%f8, [%rd76];
	st.shared.f32 	[%r63+2048], %f8;
	ld.global.nc.f32 	%f9, [%rd77+1024];
	st.shared.f32 	[%r95+3072], %f9;
	ld.global.nc.f32 	%f10, [%rd76+1024];
	st.shared.f32 	[%r63+3072], %f10;
	add.s32 	%r96, %r96, 1024;
	add.s64 	%rd77, %rd77, 4096;
	add.s64 	%rd76, %rd76, 4096;
	add.s32 	%r95, %r95, 4096;
	setp.lt.s32 	%p6, %r96, %r3;
	@%p6 bra 	$L__BB1_7;
$L__BB1_8:
	setp.ge.s32 	%p7, %r2, %r3;
	bar.sync 	0;
	@%p7 bra 	$L__BB1_15;
	not.b32 	%r64, %r2;
	add.s32 	%r21, %r3, %r64;
	and.b32  	%r65, %r21, 768;
	setp.eq.s32 	%p8, %r65, 768;
	mov.u32 	%r100, %r2;
	@%p8 bra 	$L__BB1_12;
	shr.u32 	%r66, %r21, 8;
	add.s32 	%r67, %r66, 1;
	and.b32  	%r68, %r67, 3;
	shl.b32 	%r22, %r3, 2;
	shl.b32 	%r69, %r2, 2;
	mov.u32 	%r70, smem;
	add.s32 	%r98, %r70, %r69;
	neg.s32 	%r97, %r68;
	shl.b64 	%rd40, %rd5, 2;
	mul.wide.u32 	%rd41, %r2, 8;
	add.s64 	%rd42, %rd40, %rd41;
	add.s64 	%rd43, %rd42, 4;
	add.s64 	%rd79, %rd3, %rd43;
	add.s64 	%rd78, %rd4, %rd43;
	shl.b32 	%r71, %r67, 8;
	and.b32  	%r72, %r71, 768;
	add.s32 	%r100, %r2, %r72;
$L__BB1_11:
	.pragma "nounroll";
	ld.global.nc.f32 	%f11, [%rd78+-4];
	ld.global.nc.f32 	%f12, [%rd78];
	ld.shared.f32 	%f13, [%r98];
	add.s32 	%r73, %r98, %r22;
	ld.shared.f32 	%f14, [%r73];
	mul.f32 	%f15, %f11, %f13;
	mul.f32 	%f16, %f12, %f14;
	sub.f32 	%f17, %f15, %f16;
	mul.f32 	%f18, %f11, %f14;
	fma.rn.f32 	%f19, %f12, %f13, %f18;
	st.global.f32 	[%rd79+-4], %f17;
	st.global.f32 	[%rd79], %f19;
	add.s32 	%r98, %r98, 1024;
	add.s32 	%r97, %r97, 1;
	setp.ne.s32 	%p9, %r97, 0;
	add.s64 	%rd79, %rd79, 2048;
	add.s64 	%rd78, %rd78, 2048;
	@%p9 bra 	$L__BB1_11;
$L__BB1_12:
	setp.lt.u32 	%p10, %r21, 768;
	@%p10 bra 	$L__BB1_15;
	shl.b32 	%r74, %r3, 2;
	mov.u32 	%r75, smem;
	add.s32 	%r31, %r75, %r74;
$L__BB1_14:
	shl.b32 	%r76, %r100, 1;
	cvt.u64.u32 	%rd44, %r76;
	add.s64 	%rd45, %rd5, %rd44;
	shl.b64 	%rd46, %rd45, 2;
	add.s64 	%rd47, %rd4, %rd46;
	ld.global.nc.f32 	%f20, [%rd47];
	ld.global.nc.f32 	%f21, [%rd47+4];
	shl.b32 	%r77, %r100, 2;
	add.s32 	%r79, %r75, %r77;
	ld.shared.f32 	%f22, [%r79];
	add.s32 	%r80, %r31, %r77;
	ld.shared.f32 	%f23, [%r80];
	mul.f32 	%f24, %f20, %f22;
	mul.f32 	%f25, %f21, %f23;
	sub.f32 	%f26, %f24, %f25;
	mul.f32 	%f27, %f20, %f23;
	fma.rn.f32 	%f28, %f21, %f22, %f27;
	add.s64 	%rd48, %rd3, %rd46;
	st.global.f32 	[%rd48], %f26;
	st.global.f32 	[%rd48+4], %f28;
	add.s32 	%r81, %r76, 512;
	cvt.u64.u32 	%rd49, %r81;
	add.s64 	%rd50, %rd5, %rd49;
	shl.b64 	%rd51, %rd50, 2;
	add.s64 	%rd52, %rd4, %rd51;
	ld.global.nc.f32 	%f29, [%rd52];
	ld.global.nc.f32 	%f30, [%rd52+4];
	ld.shared.f32 	%f31, [%r79+1024];
	ld.shared.f32 	%f32, [%r80+1024];
	mul.f32 	%f33, %f29, %f31;
	mul.f32 	%f34, %f30, %f32;
	sub.f32 	%f35, %f33, %f34;
	mul.f32 	%f36, %f29, %f32;
	fma.rn.f32 	%f37, %f30, %f31, %f36;
	add.s64 	%rd53, %rd3, %rd51;
	st.global.f32 	[%rd53], %f35;
	st.global.f32 	[%rd53+4], %f37;
	add.s32 	%r82, %r76, 1024;
	cvt.u64.u32 	%rd54, %r82;
	add.s64 	%rd55, %rd5, %rd54;
	shl.b64 	%rd56, %rd55, 2;
	add.s64 	%rd57, %rd4, %rd56;
	ld.global.nc.f32 	%f38, [%rd57];
	ld.global.nc.f32 	%f39, [%rd57+4];
	ld.shared.f32 	%f40, [%r79+2048];
	ld.shared.f32 	%f41, [%r80+2048];
	mul.f32 	%f42, %f38, %f40;
	mul.f32 	%f43, %f39, %f41;
	sub.f32 	%f44, %f42, %f43;
	mul.f32 	%f45, %f38, %f41;
	fma.rn.f32 	%f46, %f39, %f40, %f45;
	add.s64 	%rd58, %rd3, %rd56;
	st.global.f32 	[%rd58], %f44;
	st.global.f32 	[%rd58+4], %f46;
	add.s32 	%r83, %r76, 1536;
	cvt.u64.u32 	%rd59, %r83;
	add.s64 	%rd60, %rd5, %rd59;
	shl.b64 	%rd61, %rd60, 2;
	add.s64 	%rd62, %rd4, %rd61;
	ld.global.nc.f32 	%f47, [%rd62];
	ld.global.nc.f32 	%f48, [%rd62+4];
	ld.shared.f32 	%f49, [%r79+3072];
	ld.shared.f32 	%f50, [%r80+3072];
	mul.f32 	%f51, %f47, %f49;
	mul.f32 	%f52, %f48, %f50;
	sub.f32 	%f53, %f51, %f52;
	mul.f32 	%f54, %f47, %f50;
	fma.rn.f32 	%f55, %f48, %f49, %f54;
	add.s64 	%rd63, %rd3, %rd61;
	st.global.f32 	[%rd63], %f53;
	st.global.f32 	[%rd63+4], %f55;
	add.s32 	%r100, %r100, 1024;
	setp.lt.s32 	%p11, %r100, %r3;
	@%p11 bra 	$L__BB1_14;
$L__BB1_15:
	add.s32 	%r103, %r46, %r2;
	setp.ge.s32 	%p12, %r103, %r45;
	@%p12 bra 	$L__BB1_22;
	add.s32 	%r84, %r103, 256;
	max.s32 	%r85, %r45, %r84;
	not.b32 	%r86, %r2;
	add.s32 	%r87, %r85, %r86;
	sub.s32 	%r35, %r87, %r46;
	and.b32  	%r88, %r35, 768;
	setp.eq.s32 	%p13, %r88, 768;
	@%p13 bra 	$L__BB1_19;
	shr.u32 	%r89, %r35, 8;
	add.s32 	%r90, %r89, 1;
	and.b32  	%r91, %r90, 3;
	neg.s32 	%r101, %r91;
$L__BB1_18:
	.pragma "nounroll";
	cvt.s64.s32 	%rd64, %r103;
	add.s64 	%rd65, %rd5, %rd64;
	shl.b64 	%rd66, %rd65, 2;
	add.s64 	%rd67, %rd3, %rd66;
	add.s64 	%rd68, %rd4, %rd66;
	ld.global.nc.f32 	%f56, [%rd68];
	st.global.f32 	[%rd67], %f56;
	add.s32 	%r103, %r103, 256;
	add.s32 	%r101, %r101, 1;
	setp.ne.s32 	%p14, %r101, 0;
	@%p14 bra 	$L__BB1_18;
$L__BB1_19:
	setp.lt.u32 	%p15, %r35, 768;
	@%p15 bra 	$L__BB1_22;
	add.s64 	%rd25, %rd4, 2048;
	add.s64 	%rd26, %rd3, 2048;
$L__BB1_21:
	cvt.s64.s32 	%rd69, %r103;
	add.s64 	%rd70, %rd5, %rd69;
	shl.b64 	%rd71, %rd70, 2;
	add.s64 	%rd72, %rd25, %rd71;
	add.s64 	%rd73, %rd26, %rd71;
	ld.global.nc.f32 	%f57, [%rd72+-2048];
	st.global.f32 	[%rd73+-2048], %f57;
	ld.global.nc.f32 	%f58, [%rd72+-1024];
	st.global.f32 	[%rd73+-1024], %f58;
	ld.global.nc.f32 	%f59, [%rd72];
	st.global.f32 	[%rd73], %f59;
	ld.global.nc.f32 	%f60, [%rd72+1024];
	st.global.f32 	[%rd73+1024], %f60;
	add.s32 	%r103, %r103, 1024;
	setp.lt.s32 	%p16, %r103, %r45;
	@%p16 bra 	$L__BB1_21;
$L__BB1_22:
	ret;

}


// ===== COMPILED SASS (sm_100) =====

	.target	sm_100

	.elftype	@"ET_EXEC"


//--------------------- .note.nv.tkinfo           --------------------------
	.section	.note.nv.tkinfo,"",@"SHT_NOTE"
	.sectionflags	@"SHF_NOTE_NV_TKINFO"
	.tkinfo
        /*0018*/ 	.word	0x00000002
        /*0030*/ 	.string	""
        /*0030*/ 	.string	"ptxas"
        /*0030*/ 	.string	"Cuda compilation tools, release 13.0, V13.0.88"
        /*0030*/ 	.string	"Build cuda_13.0.r13.0/compiler.36424714_0"
        /*0030*/ 	.string	"-arch sm_100 -m 64 "



//--------------------- .note.nv.cuinfo           --------------------------
	.section	.note.nv.cuinfo,"",@"SHT_NOTE"
	.sectionflags	@"SHF_NOTE_NV_CUINFO"
        /*0018*/ 	.short	0x0002
        /*001a*/ 	.short	0x0064
        /*001c*/ 	.short	0x0082
	.zero		2


//--------------------- .nv.info                  --------------------------
	.section	.nv.info,"",@"SHT_CUDA_INFO"
	.align	4


	//----- nvinfo : EIATTR_REGCOUNT
	.align		4
        /*0000*/ 	.byte	0x04, 0x2f
        /*0002*/ 	.short	(.L_1 - .L_0)
	.align		4
.L_0:
        /*0004*/ 	.word	index@(_Z19rope_forward_kernelILi128EEvPKfS1_S1_Pfiiiii)
        /*0008*/ 	.word	0x00000020


	//----- nvinfo : EIATTR_FRAME_SIZE
	.align		4
.L_1:
        /*000c*/ 	.byte	0x04, 0x11
        /*000e*/ 	.short	(.L_3 - .L_2)
	.align		4
.L_2:
        /*0010*/ 	.word	index@(_Z19rope_forward_kernelILi128EEvPKfS1_S1_Pfiiiii)
        /*0014*/ 	.word	0x00000000


	//----- nvinfo : EIATTR_REGCOUNT
	.align		4
.L_3:
        /*0018*/ 	.byte	0x04, 0x2f
        /*001a*/ 	.short	(.L_5 - .L_4)
	.align		4
.L_4:
        /*001c*/ 	.word	index@(_Z19rope_forward_kernelILi256EEvPKfS1_S1_Pfiiiii)
        /*0020*/ 	.word	0x00000020


	//----- nvinfo : EIATTR_FRAME_SIZE
	.align		4
.L_5:
        /*0024*/ 	.byte	0x04, 0x11
        /*0026*/ 	.short	(.L_7 - .L_6)
	.align		4
.L_6:
        /*0028*/ 	.word	index@(_Z19rope_forward_kernelILi256EEvPKfS1_S1_Pfiiiii)
        /*002c*/ 	.word	0x00000000


	//----- nvinfo : EIATTR_MIN_STACK_SIZE
	.align		4
.L_7:
        /*0030*/ 	.byte	0x04, 0x12
        /*0032*/ 	.short	(.L_9 - .L_8)
	.align		4
.L_8:
        /*0034*/ 	.word	index@(_Z19rope_forward_kernelILi256EEvPKfS1_S1_Pfiiiii)
        /*0038*/ 	.word	0x00000000


	//----- nvinfo : EIATTR_MIN_STACK_SIZE
	.align		4
.L_9:
        /*003c*/ 	.byte	0x04, 0x12
        /*003e*/ 	.short	(.L_11 - .L_10)
	.align		4
.L_10:
        /*0040*/ 	.word	index@(_Z19rope_forward_kernelILi128EEvPKfS1_S1_Pfiiiii)
        /*0044*/ 	.word	0x00000000
.L_11:


//--------------------- .nv.compat                --------------------------
	.section	.nv.compat,"",@"SHT_CUDA_COMPAT_INFO"
	.align	4
        /*0000*/ 	.byte	0x02, 0x09, 0x00, 0x00, 0x02, 0x02, 0x01, 0x00, 0x02, 0x05, 0x05, 0x00, 0x03, 0x07, 0x01, 0x01
        /*0010*/ 	.byte	0x02, 0x03, 0x00, 0x00, 0x02, 0x06, 0x01, 0x00, 0x04, 0x0b, 0x08, 0x00, 0x09, 0x00, 0x00, 0x00
        /*0020*/ 	.byte	0x00, 0x00, 0x00, 0x00


//--------------------- .nv.info._Z19rope_forward_kernelILi256EEvPKfS1_S1_Pfiiiii --------------------------
	.section	.nv.info._Z19rope_forward_kernelILi256EEvPKfS1_S1_Pfiiiii,"",@"SHT_CUDA_INFO"
	.sectionflags	@""
	.align	4


	//----- nvinfo : EIATTR_CUDA_API_VERSION
	.align		4
        /*0000*/ 	.byte	0x04, 0x37
        /*0002*/ 	.short	(.L_13 - .L_12)
.L_12:
        /*0004*/ 	.word	0x00000082


	//----- nvinfo : EIATTR_KPARAM_INFO
	.align		4
.L_13:
        /*0008*/ 	.byte	0x04, 0x17
        /*000a*/ 	.short	(.L_15 - .L_14)
.L_14:
        /*000c*/ 	.word	0x00000000
        /*0010*/ 	.short	0x0008
        /*0012*/ 	.short	0x0030
        /*0014*/ 	.byte	0x00, 0xf0, 0x11, 0x00


	//----- nvinfo : EIATTR_KPARAM_INFO
	.align		4
.L_15:
        /*0018*/ 	.byte	0x04, 0x17
        /*001a*/ 	.short	(.L_17 - .L_16)
.L_16:
        /*001c*/ 	.word	0x00000000
        /*0020*/ 	.short	0x0007
        /*0022*/ 	.short	0x002c
        /*0024*/ 	.byte	0x00, 0xf0, 0x11, 0x00


	//----- nvinfo : EIATTR_KPARAM_INFO
	.align		4
.L_17:
        /*0028*/ 	.byte	0x04, 0x17
        /*002a*/ 	.short	(.L_19 - .L_18)
.L_18:
        /*002c*/ 	.word	0x00000000
        /*0030*/ 	.short	0x0006
        /*0032*/ 	.short	0x0028
        /*0034*/ 	.byte	0x00, 0xf0, 0x11, 0x00


	//----- nvinfo : EIATTR_KPARAM_INFO
	.align		4
.L_19:
        /*0038*/ 	.byte	0x04, 0x17
        /*003a*/ 	.short	(.L_21 - .L_20)
.L_20:
        /*003c*/ 	.word	0x00000000
        /*0040*/ 	.short	0x0005
        /*0042*/ 	.short	0x0024
        /*0044*/ 	.byte	0x00, 0xf0, 0x11, 0x00


	//----- nvinfo : EIATTR_KPARAM_INFO
	.align		4
.L_21:
        /*0048*/ 	.byte	0x04, 0x17
        /*004a*/ 	.short	(.L_23 - .L_22)
.L_22:
        /*004c*/ 	.word	0x00000000
        /*0050*/ 	.short	0x0004
        /*0052*/ 	.short	0x0020
        /*0054*/ 	.byte	0x00, 0xf0, 0x11, 0x00


	//----- nvinfo : EIATTR_KPARAM_INFO
	.align		4
.L_23:
        /*0058*/ 	.byte	0x04, 0x17
        /*005a*/ 	.short	(.L_25 - .L_24)
.L_24:
        /*005c*/ 	.word	0x00000000
        /*0060*/ 	.short	0x0003
        /*0062*/ 	.short	0x0018
        /*0064*/ 	.byte	0x00, 0xf5, 0x21, 0x00


	//----- nvinfo : EIATTR_KPARAM_INFO
	.align		4
.L_25:
        /*0068*/ 	.byte	0x04, 0x17
        /*006a*/ 	.short	(.L_27 - .L_26)
.L_26:
        /*006c*/ 	.word	0x00000000
        /*0070*/ 	.short	0x0002
        /*0072*/ 	.short	0x0010
        /*0074*/ 	.byte	0x00, 0xf5, 0x21, 0x00


	//----- nvinfo : EIATTR_KPARAM_INFO
	.align		4
.L_27:
        /*0078*/ 	.byte	0x04, 0x17
        /*007a*/ 	.short	(.L_29 - .L_28)
.L_28:
        /*007c*/ 	.word	0x00000000
        /*0080*/ 	.short	0x0001
        /*0082*/ 	.short	0x0008
        /*0084*/ 	.byte	0x00, 0xf5, 0x21, 0x00


	//----- nvinfo : EIATTR_KPARAM_INFO
	.align		4
.L_29:
        /*0088*/ 	.byte	0x04, 0x17
        /*008a*/ 	.short	(.L_31 - .L_30)
.L_30:
        /*008c*/ 	.word	0x00000000
        /*0090*/ 	.short	0x0000
        /*0092*/ 	.short	0x0000
        /*0094*/ 	.byte	0x00, 0xf5, 0x21, 0x00


	//----- nvinfo : EIATTR_SPARSE_MMA_MASK
	.align		4
.L_31:
        /*0098*/ 	.byte	0x03, 0x50
        /*009a*/ 	.short	0x0000


	//----- nvinfo : EIATTR_MAXREG_COUNT
	.align		4
        /*009c*/ 	.byte	0x03, 0x1b
        /*009e*/ 	.short	0x00ff


	//----- nvinfo : EIATTR_NUM_BARRIERS
	.align		4
        /*00a0*/ 	.byte	0x02, 0x4c
        /*00a2*/ 	.byte	0x01
	.zero		1


	//----- nvinfo : EIATTR_MERCURY_ISA_VERSION
	.align		4
        /*00a4*/ 	.byte	0x03, 0x5f
        /*00a6*/ 	.short	0x0101


	//----- nvinfo : EIATTR_VRC_CTA_INIT_COUNT
	.align		4
        /*00a8*/ 	.byte	0x02, 0x4a
	.zero		1
	.zero		1


	//----- nvinfo : EIATTR_EXIT_INSTR_OFFSETS
	.align		4
        /*00ac*/ 	.byte	0x04, 0x1c
        /*00ae*/ 	.short	(.L_33 - .L_32)


	//   ....[0]....
.L_32:
        /*00b0*/ 	.word	0x00000070


	//   ....[1]....
        /*00b4*/ 	.word	0x000018b0


	//   ....[2]....
        /*00b8*/ 	.word	0x00001aa0


	//   ....[3]....
        /*00bc*/ 	.word	0x00001be0


	//----- nvinfo : EIATTR_CRS_STACK_SIZE
	.align		4
.L_33:
        /*00c0*/ 	.byte	0x04, 0x1e
        /*00c2*/ 	.short	(.L_35 - .L_34)
.L_34:
        /*00c4*/ 	.word	0x00000000


	//----- nvinfo : EIATTR_CBANK_PARAM_SIZE
	.align		4
.L_35:
        /*00c8*/ 	.byte	0x03, 0x19
        /*00ca*/ 	.short	0x0034


	//----- nvinfo : EIATTR_PARAM_CBANK
	.align		4
        /*00cc*/ 	.byte	0x04, 0x0a
        /*00ce*/ 	.short	(.L_37 - .L_36)
	.align		4
.L_36:
        /*00d0*/ 	.word	index@(.nv.constant0._Z19rope_forward_kernelILi256EEvPKfS1_S1_Pfiiiii)
        /*00d4*/ 	.short	0x0380
        /*00d6*/ 	.short	0x0034


	//----- nvinfo : EIATTR_SW_WAR
	.align		4
.L_37:
        /*00d8*/ 	.byte	0x04, 0x36
        /*00da*/ 	.short	(.L_39 - .L_38)
.L_38:
        /*00dc*/ 	.word	0x00000008
.L_39:


//--------------------- .nv.info._Z19rope_forward_kernelILi128EEvPKfS1_S1_Pfiiiii --------------------------
	.section	.nv.info._Z19rope_forward_kernelILi128EEvPKfS1_S1_Pfiiiii,"",@"SHT_CUDA_INFO"
	.sectionflags	@""
	.align	4


	//----- nvinfo : EIATTR_CUDA_API_VERSION
	.align		4
        /*0000*/ 	.byte	0x04, 0x37
        /*0002*/ 	.short	(.L_41 - .L_40)
.L_40:
        /*0004*/ 	.word	0x00000082


	//----- nvinfo : EIATTR_KPARAM_INFO
	.align		4
.L_41:
        /*0008*/ 	.byte	0x04, 0x17
        /*000a*/ 	.short	(.L_43 - .L_42)
.L_42:
        /*000c*/ 	.word	0x00000000
        /*0010*/ 	.short	0x0008
        /*0012*/ 	.short	0x0030
        /*0014*/ 	.byte	0x00, 0xf0, 0x11, 0x00


	//----- nvinfo : EIATTR_KPARAM_INFO
	.align		4
.L_43:
        /*0018*/ 	.byte	0x04, 0x17
        /*001a*/ 	.short	(.L_45 - .L_44)
.L_44:
        /*001c*/ 	.word	0x00000000
        /*0020*/ 	.short	0x0007
        /*0022*/ 	.short	0x002c
        /*0024*/ 	.byte	0x00, 0xf0, 0x11, 0x00


	//----- nvinfo : EIATTR_KPARAM_INFO
	.align		4
.L_45:
        /*0028*/ 	.byte	0x04, 0x17
        /*002a*/ 	.short	(.L_47 - .L_46)
.L_46:
        /*002c*/ 	.word	0x00000000
        /*0030*/ 	.short	0x0006
        /*0032*/ 	.short	0x0028
        /*0034*/ 	.byte	0x00, 0xf0, 0x11, 0x00


	//----- nvinfo : EIATTR_KPARAM_INFO
	.align		4
.L_47:
        /*0038*/ 	.byte	0x04, 0x17
        /*003a*/ 	.short	(.L_49 - .L_48)
.L_48:
        /*003c*/ 	.word	0x00000000
        /*0040*/ 	.short	0x0005
        /*0042*/ 	.short	0x0024
        /*0044*/ 	.byte	0x00, 0xf0, 0x11, 0x00


	//----- nvinfo : EIATTR_KPARAM_INFO
	.align		4
.L_49:
        /*0048*/ 	.byte	0x04, 0x17
        /*004a*/ 	.short	(.L_51 - .L_50)
.L_50:
        /*004c*/ 	.word	0x00000000
        /*0050*/ 	.short	0x0004
        /*0052*/ 	.short	0x0020
        /*0054*/ 	.byte	0x00, 0xf0, 0x11, 0x00


	//----- nvinfo : EIATTR_KPARAM_INFO
	.align		4
.L_51:
        /*0058*/ 	.byte	0x04, 0x17
        /*005a*/ 	.short	(.L_53 - .L_52)
.L_52:
        /*005c*/ 	.word	0x00000000
        /*0060*/ 	.short	0x0003
        /*0062*/ 	.short	0x0018
        /*0064*/ 	.byte	0x00, 0xf5, 0x21, 0x00


	//----- nvinfo : EIATTR_KPARAM_INFO
	.align		4
.L_53:
        /*0068*/ 	.byte	0x04, 0x17
        /*006a*/ 	.short	(.L_55 - .L_54)
.L_54:
        /*006c*/ 	.word	0x00000000
        /*0070*/ 	.short	0x0002
        /*0072*/ 	.short	0x0010
        /*0074*/ 	.byte	0x00, 0xf5, 0x21, 0x00


	//----- nvinfo : EIATTR_KPARAM_INFO
	.align		4
.L_55:
        /*0078*/ 	.byte	0x04, 0x17
        /*007a*/ 	.short	(.L_57 - .L_56)
.L_56:
        /*007c*/ 	.word	0x00000000
        /*0080*/ 	.short	0x0001
        /*0082*/ 	.short	0x0008
        /*0084*/ 	.byte	0x00, 0xf5, 0x21, 0x00


	//----- nvinfo : EIATTR_KPARAM_INFO
	.align		4
.L_57:
        /*0088*/ 	.byte	0x04, 0x17
        /*008a*/ 	.short	(.L_59 - .L_58)
.L_58:
        /*008c*/ 	.word	0x00000000
        /*0090*/ 	.short	0x0000
        /*0092*/ 	.short	0x0000
        /*0094*/ 	.byte	0x00, 0xf5, 0x21, 0x00


	//----- nvinfo : EIATTR_SPARSE_MMA_MASK
	.align		4
.L_59:
        /*0098*/ 	.byte	0x03, 0x50
        /*009a*/ 	.short	0x0000


	//----- nvinfo : EIATTR_MAXREG_COUNT
	.align		4
        /*009c*/ 	.byte	0x03, 0x1b
        /*009e*/ 	.short	0x00ff


	//----- nvinfo : EIATTR_NUM_BARRIERS
	.align		4
        /*00a0*/ 	.byte	0x02, 0x4c
        /*00a2*/ 	.byte	0x01
	.zero		1


	//----- nvinfo : EIATTR_MERCURY_ISA_VERSION
	.align		4
        /*00a4*/ 	.byte	0x03, 0x5f
        /*00a6*/ 	.short	0x0101


	//----- nvinfo : EIATTR_VRC_CTA_INIT_COUNT
	.align		4
        /*00a8*/ 	.byte	0x02, 0x4a
	.zero		1
	.zero		1


	//----- nvinfo : EIATTR_EXIT_INSTR_OFFSETS
	.align		4
        /*00ac*/ 	.byte	0x04, 0x1c
        /*00ae*/ 	.short	(.L_61 - .L_60)


	//   ....[0]....
.L_60:
        /*00b0*/ 	.word	0x00000070


	//   ....[1]....
        /*00b4*/ 	.word	0x000018b0


	//   ....[2]....
        /*00b8*/ 	.word	0x00001aa0


	//   ....[3]....
        /*00bc*/ 	.word	0x00001be0


	//----- nvinfo : EIATTR_CRS_STACK_SIZE
	.align		4
.L_61:
        /*00c0*/ 	.byte	0x04, 0x1e
        /*00c2*/ 	.short	(.L_63 - .L_62)
.L_62:
        /*00c4*/ 	.word	0x00000000


	//----- nvinfo : EIATTR_CBANK_PARAM_SIZE
	.align		4
.L_63:
        /*00c8*/ 	.byte	0x03, 0x19
        /*00ca*/ 	.short	0x0034


	//----- nvinfo : EIATTR_PARAM_CBANK
	.align		4
        /*00cc*/ 	.byte	0x04, 0x0a
        /*00ce*/ 	.short	(.L_65 - .L_64)
	.align		4
.L_64:
        /*00d0*/ 	.word	index@(.nv.constant0._Z19rope_forward_kernelILi128EEvPKfS1_S1_Pfiiiii)
        /*00d4*/ 	.short	0x0380
        /*00d6*/ 	.short	0x0034


	//----- nvinfo : EIATTR_SW_WAR
	.align		4
.L_65:
        /*00d8*/ 	.byte	0x04, 0x36
        /*00da*/ 	.short	(.L_67 - .L_66)
.L_66:
        /*00dc*/ 	.word	0x00000008
.L_67:


//--------------------- .nv.callgraph             --------------------------
	.section	.nv.callgraph,"",@"SHT_CUDA_CALLGRAPH"
	.align	4
	.sectionentsize	8
	.align		4
        /*0000*/ 	.word	0x00000000
	.align		4
        /*0004*/ 	.word	0xffffffff
	.align		4
        /*0008*/ 	.word	0x00000000
	.align		4
        /*000c*/ 	.word	0xfffffffe
	.align		4
        /*0010*/ 	.word	0x00000000
	.align		4
        /*0014*/ 	.word	0xfffffffd
	.align		4
        /*0018*/ 	.word	0x00000000
	.align		4
        /*001c*/ 	.word	0xfffffffc


//--------------------- .text._Z19rope_forward_kernelILi256EEvPKfS1_S1_Pfiiiii --------------------------
	.section	.text._Z19rope_forward_kernelILi256EEvPKfS1_S1_Pfiiiii,"ax",@progbits
	.align	128
        .global         _Z19rope_forward_kernelILi256EEvPKfS1_S1_Pfiiiii
        .type           _Z19rope_forward_kernelILi256EEvPKfS1_S1_Pfiiiii,@function
        .size           _Z19rope_forward_kernelILi256EEvPKfS1_S1_Pfiiiii,(.L_x_42 - _Z19rope_forward_kernelILi256EEvPKfS1_S1_Pfiiiii)
        .other          _Z19rope_forward_kernelILi256EEvPKfS1_S1_Pfiiiii,@"STO_CUDA_ENTRY STV_DEFAULT"
_Z19rope_forward_kernelILi256EEvPKfS1_S1_Pfiiiii:
.text._Z19rope_forward_kernelILi256EEvPKfS1_S1_Pfiiiii:
[----:B------:R-:W-:Y:S01]  /*0000*/  LDC R1, c[0x0][0x37c] ;  /* 0x0000df00ff017b82 */ /* 0x000fe20000000800 */
[----:B------:R-:W0:Y:S07]  /*0010*/  S2R R5, SR_CTAID.X ;  /* 0x0000000000057919 */ /* 0x000e2e0000002500 */
[----:B------:R-:W1:Y:S01]  /*0020*/  LDC R9, c[0x0][0x3a8] ;  /* 0x0000ea00ff097b82 */ /* 0x000e620000000800 */
[----:B------:R-:W2:Y:S02]  /*0030*/  LDCU.64 UR4, c[0x0][0x3a0] ;  /* 0x00007400ff0477ac */ /* 0x000ea40008000a00 */
[----:B--2---:R-:W-:-:S06]  /*0040*/  UIMAD UR4, UR5, UR4, URZ ;  /* 0x00000004050472a4 */ /* 0x004fcc000f8e02ff */
[----:B-1----:R-:W-:-:S05]  /*0050*/  IMAD R0, R9, UR4, RZ ;  /* 0x0000000409007c24 */ /* 0x002fca000f8e02ff */
[----:B0-----:R-:W-:-:S13]  /*0060*/  ISETP.GE.AND P0, PT, R5, R0, PT ;  /* 0x000000000500720c */ /* 0x001fda0003f06270 */
[----:B------:R-:W-:Y:S05]  /*0070*/  @P0 EXIT ;  /* 0x000000000000094d */ /* 0x000fea0003800000 */
[----:B------:R-:W-:Y:S01]  /*0080*/  IABS R4, R9 ;  /* 0x0000000900047213 */ /* 0x000fe20000000000 */
[----:B------:R-:W0:Y:S01]  /*0090*/  LDC R11, c[0x0][0x3b0] ;  /* 0x0000ec00ff0b7b82 */ /* 0x000e220000000800 */
[----:B------:R-:W-:Y:S01]  /*00a0*/  IABS R6, R5 ;  /* 0x0000000500067213 */ /* 0x000fe20000000000 */
[----:B------:R-:W1:Y:S01]  /*00b0*/  LDCU.64 UR6, c[0x0][0x358] ;  /* 0x00006b00ff0677ac */ /* 0x000e620008000a00 */
[----:B------:R-:W2:Y:S01]  /*00c0*/  I2F.RP R0, R4 ;  /* 0x0000000400007306 */ /* 0x000ea20000209400 */
[----:B------:R-:W-:Y:S01]  /*00d0*/  ISETP.GE.AND P2, PT, R5, RZ, PT ;  /* 0x000000ff0500720c */ /* 0x000fe20003f46270 */
[----:B------:R-:W-:Y:S03]  /*00e0*/  BSSY.RECONVERGENT B0, `(.L_x_0) ;  /* 0x00000eb000007945 */ /* 0x000fe60003800200 */
[----:B------:R-:W3:Y:S03]  /*00f0*/  LDC R10, c[0x0][0x3ac] ;  /* 0x0000eb00ff0a7b82 */ /* 0x000ee60000000800 */
[----:B--2---:R-:W2:Y:S01]  /*0100*/  MUFU.RCP R0, R0 ;  /* 0x0000000000007308 */ /* 0x004ea20000001000 */
[----:B0-----:R-:W-:Y:S01]  /*0110*/  SHF.R.S32.HI R13, RZ, 0x1, R11 ;  /* 0x00000001ff0d7819 */ /* 0x001fe2000001140b */
[----:B--2---:R-:W-:-:S02]  /*0120*/  VIADD R2, R0, 0xffffffe ;  /* 0x0ffffffe00027836 */ /* 0x004fc40000000000 */
[----:B------:R-:W0:Y:S04]  /*0130*/  S2R R0, SR_TID.X ;  /* 0x0000000000007919 */ /* 0x000e280000002100 */
[----:B------:R2:W4:Y:S02]  /*0140*/  F2I.FTZ.U32.TRUNC.NTZ R3, R2 ;  /* 0x0000000200037305 */ /* 0x000524000021f000 */
[----:B--2---:R-:W-:Y:S02]  /*0150*/  IMAD.MOV.U32 R2, RZ, RZ, RZ ;  /* 0x000000ffff027224 */ /* 0x004fe400078e00ff */
[----:B----4-:R-:W-:-:S04]  /*0160*/  IMAD.MOV R7, RZ, RZ, -R3 ;  /* 0x000000ffff077224 */ /* 0x010fc800078e0a03 */
[----:B------:R-:W-:-:S04]  /*0170*/  IMAD R7, R7, R4, RZ ;  /* 0x0000000407077224 */ /* 0x000fc800078e02ff */
[----:B------:R-:W-:Y:S01]  /*0180*/  IMAD.HI.U32 R3, R3, R7, R2 ;  /* 0x0000000703037227 */ /* 0x000fe200078e0002 */
[----:B---3--:R-:W-:-:S05]  /*0190*/  SHF.R.S32.HI R2, RZ, 0x1f, R10 ;  /* 0x0000001fff027819 */ /* 0x008fca000001140a */
[----:B------:R-:W-:Y:S01]  /*01a0*/  IMAD.HI.U32 R3, R3, R6, RZ ;  /* 0x0000000603037227 */ /* 0x000fe200078e00ff */
[----:B0-----:R-:W-:-:S03]  /*01b0*/  ISETP.GE.AND P1, PT, R0, R13, PT ;  /* 0x0000000d0000720c */ /* 0x001fc60003f26270 */
[----:B------:R-:W-:Y:S02]  /*01c0*/  IMAD.MOV R3, RZ, RZ, -R3 ;  /* 0x000000ffff037224 */ /* 0x000fe400078e0a03 */
[----:B------:R-:W-:Y:S02]  /*01d0*/  IMAD R15, R2, R5, RZ ;  /* 0x00000005020f7224 */ /* 0x000fe400078e02ff */
[----:B------:R-:W-:-:S05]  /*01e0*/  IMAD R3, R4, R3, R6 ;  /* 0x0000000304037224 */ /* 0x000fca00078e0206 */
[----:B------:R-:W-:-:S13]  /*01f0*/  ISETP.GT.U32.AND P0, PT, R4, R3, PT ;  /* 0x000000030400720c */ /* 0x000fda0003f04070 */
[----:B------:R-:W-:-:S05]  /*0200*/  @!P0 IMAD.IADD R3, R3, 0x1, -R4 ;  /* 0x0000000103038824 */ /* 0x000fca00078e0a04 */
[----:B------:R-:W-:-:S13]  /*0210*/  ISETP.GT.U32.AND P0, PT, R4, R3, PT ;  /* 0x000000030400720c */ /* 0x000fda0003f04070 */
[----:B------:R-:W-:Y:S01]  /*0220*/  @!P0 IMAD.IADD R3, R3, 0x1, -R4 ;  /* 0x0000000103038824 */ /* 0x000fe200078e0a04 */
[----:B------:R-:W-:-:S03]  /*0230*/  ISETP.NE.AND P0, PT, R9, RZ, PT ;  /* 0x000000ff0900720c */ /* 0x000fc60003f05270 */
[----:B------:R-:W-:Y:S02]  /*0240*/  IMAD.MOV.U32 R8, RZ, RZ, R3 ;  /* 0x000000ffff087224 */ /* 0x000fe400078e0003 */
[----:B------:R-:W-:-:S04]  /*0250*/  IMAD.WIDE.U32 R2, R5, R10, RZ ;  /* 0x0000000a05027225 */ /* 0x000fc800078e00ff */
[----:B------:R-:W-:Y:S02]  /*0260*/  @!P2 IMAD.MOV R8, RZ, RZ, -R8 ;  /* 0x000000ffff08a224 */ /* 0x000fe400078e0a08 */
[----:B------:R-:W-:Y:S02]  /*0270*/  IMAD.IADD R15, R3, 0x1, R15 ;  /* 0x00000001030f7824 */ /* 0x000fe400078e020f */
[----:B------:R-:W-:Y:S01]  /*0280*/  @!P0 LOP3.LUT R8, RZ, R9, RZ, 0x33, !PT ;  /* 0x00000009ff088212 */ /* 0x000fe200078e33ff */
[----:B-1----:R-:W-:Y:S06]  /*0290*/  @P1 BRA `(.L_x_1) ;  /* 0x0000000c003c1947 */ /* 0x002fec0003800000 */
[----:B------:R-:W-:Y:S01]  /*02a0*/  LOP3.LUT R4, RZ, R0, RZ, 0x33, !PT ;  /* 0x00000000ff047212 */ /* 0x000fe200078e33ff */
[----:B------:R-:W-:Y:S04]  /*02b0*/  BSSY.RECONVERGENT B1, `(.L_x_2) ;  /* 0x000002d000017945 */ /* 0x000fe80003800200 */
[----:B------:R-:W-:-:S05]  /*02c0*/  IMAD.IADD R6, R13, 0x1, R4 ;  /* 0x000000010d067824 */ /* 0x000fca00078e0204 */
[C---:B------:R-:W-:Y:S02]  /*02d0*/  LOP3.LUT R4, R6.reuse, 0x300, RZ, 0xc0, !PT ;  /* 0x0000030006047812 */ /* 0x040fe400078ec0ff */
[----:B------:R-:W-:Y:S02]  /*02e0*/  ISETP.GE.U32.AND P0, PT, R6, 0x300, PT ;  /* 0x000003000600780c */ /* 0x000fe40003f06070 */
[----:B------:R-:W-:Y:S01]  /*02f0*/  ISETP.NE.AND P2, PT, R4, 0x300, PT ;  /* 0x000003000400780c */ /* 0x000fe20003f45270 */
[----:B------:R-:W-:-:S04]  /*0300*/  IMAD.WIDE.U32 R4, R8, R13, RZ ;  /* 0x0000000d08047225 */ /* 0x000fc800078e00ff */
[----:B------:R-:W-:-:S08]  /*0310*/  IMAD.MOV.U32 R8, RZ, RZ, R0 ;  /* 0x000000ffff087224 */ /* 0x000fd000078e0000 */
[----:B------:R-:W-:Y:S05]  /*0320*/  @!P2 BRA `(.L_x_3) ;  /* 0x000000000094a947 */ /* 0x000fea0003800000 */
[----:B------:R-:W0:Y:S01]  /*0330*/  S2UR UR5, SR_CgaCtaId ;  /* 0x00000000000579c3 */ /* 0x000e220000008800 */
[----:B------:R-:W1:Y:S01]  /*0340*/  LDCU.64 UR8, c[0x0][0x390] ;  /* 0x00007200ff0877ac */ /* 0x000e620008000a00 */
[----:B------:R-:W-:Y:S02]  /*0350*/  IADD3 R21, P2, PT, R4, R0, RZ ;  /* 0x0000000004157210 */ /* 0x000fe40007f5e0ff */
[----:B------:R-:W-:Y:S01]  /*0360*/  LEA.HI R6, R6, 0x1, RZ, 0x18 ;  /* 0x0000000106067811 */ /* 0x000fe200078fc0ff */
[----:B------:R-:W2:Y:S02]  /*0370*/  LDCU.64 UR10, c[0x0][0x388] ;  /* 0x00007100ff0a77ac */ /* 0x000ea40008000a00 */
[----:B------:R-:W-:Y:S02]  /*0380*/  IMAD.X R8, RZ, RZ, R5, P2 ;  /* 0x000000ffff087224 */ /* 0x000fe400010e0605 */
[C---:B------:R-:W-:Y:S01]  /*0390*/  IMAD.SHL.U32 R14, R21.reuse, 0x4, RZ ;  /* 0x00000004150e7824 */ /* 0x040fe200078e00ff */
[----:B------:R-:W-:Y:S01]  /*03a0*/  UMOV UR4, 0x400 ;  /* 0x0000040000047882 */ /* 0x000fe20000000000 */
[----:B------:R-:W-:Y:S01]  /*03b0*/  IMAD.SHL.U32 R7, R6, 0x100, RZ ;  /* 0x0000010006077824 */ /* 0x000fe200078e00ff */
[----:B------:R-:W-:-:S02]  /*03c0*/  SHF.L.U64.HI R21, R21, 0x2, R8 ;  /* 0x0000000215157819 */ /* 0x000fc40000010208 */
[----:B------:R-:W-:Y:S02]  /*03d0*/  LOP3.LUT R6, R6, 0x3, RZ, 0xc0, !PT ;  /* 0x0000000306067812 */ /* 0x000fe400078ec0ff */
[----:B------:R-:W-:Y:S02]  /*03e0*/  LOP3.LUT R7, R7, 0x300, RZ, 0xc0, !PT ;  /* 0x0000030007077812 */ /* 0x000fe400078ec0ff */
[C---:B-1----:R-:W-:Y:S01]  /*03f0*/  IADD3 R18, P2, PT, R14.reuse, UR8, RZ ;  /* 0x000000080e127c10 */ /* 0x042fe2000ff5e0ff */
[----:B------:R-:W-:Y:S02]  /*0400*/  IMAD.MOV R9, RZ, RZ, -R6 ;  /* 0x000000ffff097224 */ /* 0x000fe400078e0a06 */
[----:B------:R-:W-:Y:S01]  /*0410*/  IMAD.IADD R8, R7, 0x1, R0 ;  /* 0x0000000107087824 */ /* 0x000fe200078e0200 */
[----:B--2---:R-:W-:Y:S01]  /*0420*/  IADD3 R14, P3, PT, R14, UR10, RZ ;  /* 0x0000000a0e0e7c10 */ /* 0x004fe2000ff7e0ff */
[----:B0-----:R-:W-:Y:S01]  /*0430*/  ULEA UR4, UR5, UR4, 0x18 ;  /* 0x0000000405047291 */ /* 0x001fe2000f8ec0ff */
[----:B------:R-:W-:-:S02]  /*0440*/  IADD3.X R23, PT, PT, R21, UR9, RZ, P2, !PT ;  /* 0x0000000915177c10 */ /* 0x000fc400097fe4ff */
[----:B------:R-:W-:-:S03]  /*0450*/  IADD3.X R21, PT, PT, R21, UR11, RZ, P3, !PT ;  /* 0x0000000b15157c10 */ /* 0x000fc60009ffe4ff */
[----:B------:R-:W-:-:S07]  /*0460*/  LEA R12, R0, UR4, 0x2 ;  /* 0x00000004000c7c11 */ /* 0x000fce000f8e10ff */
.L_x_4:
[----:B------:R-:W-:Y:S02]  /*0470*/  IMAD.MOV.U32 R17, RZ, RZ, R21 ;  /* 0x000000ffff117224 */ /* 0x000fe400078e0015 */
[----:B------:R-:W-:Y:S02]  /*0480*/  IMAD.MOV.U32 R16, RZ, RZ, R14 ;  /* 0x000000ffff107224 */ /* 0x000fe400078e000e */
[----:B-1----:R-:W-:Y:S02]  /*0490*/  IMAD.MOV.U32 R6, RZ, RZ, R18 ;  /* 0x000000ffff067224 */ /* 0x002fe400078e0012 */
[----:B------:R-:W-:Y:S01]  /*04a0*/  IMAD.MOV.U32 R7, RZ, RZ, R23 ;  /* 0x000000ffff077224 */ /* 0x000fe200078e0017 */
[----:B------:R-:W2:Y:S04]  /*04b0*/  LDG.E.CONSTANT R17, desc[UR6][R16.64] ;  /* 0x0000000610117981 */ /* 0x000ea8000c1e9900 */
[----:B------:R-:W3:Y:S01]  /*04c0*/  LDG.E.CONSTANT R6, desc[UR6][R6.64] ;  /* 0x0000000606067981 */ /* 0x000ee2000c1e9900 */
[----:B------:R-:W-:Y:S01]  /*04d0*/  IMAD R19, R13, 0x4, R12 ;  /* 0x000000040d137824 */ /* 0x000fe200078e020c */
[----:B------:R-:W-:Y:S01]  /*04e0*/  IADD3 R18, P3, PT, R18, 0x400, RZ ;  /* 0x0000040012127810 */ /* 0x000fe20007f7e0ff */
[----:B------:R-:W-:Y:S01]  /*04f0*/  VIADD R9, R9, 0x1 ;  /* 0x0000000109097836 */ /* 0x000fe20000000000 */
[----:B------:R-:W-:-:S03]  /*0500*/  IADD3 R14, P4, PT, R14, 0x400, RZ ;  /* 0x000004000e0e7810 */ /* 0x000fc60007f9e0ff */
[----:B------:R-:W-:Y:S01]  /*0510*/  IMAD.X R23, RZ, RZ, R23, P3 ;  /* 0x000000ffff177224 */ /* 0x000fe200018e0617 */
[----:B------:R-:W-:Y:S01]  /*0520*/  ISETP.NE.AND P2, PT, R9, RZ, PT ;  /* 0x000000ff0900720c */ /* 0x000fe20003f45270 */
[----:B------:R-:W-:Y:S01]  /*0530*/  IMAD.X R21, RZ, RZ, R21, P4 ;  /* 0x000000ffff157224 */ /* 0x000fe200020e0615 */
[----:B--2---:R0:W-:Y:S04]  /*0540*/  STS [R12], R17 ;  /* 0x000000110c007388 */ /* 0x0041e80000000800 */
[----:B---3--:R1:W-:Y:S01]  /*0550*/  STS [R19], R6 ;  /* 0x0000000613007388 */ /* 0x0083e20000000800 */
[----:B0-----:R-:W-:-:S06]  /*0560*/  VIADD R12, R12, 0x400 ;  /* 0x000004000c0c7836 */ /* 0x001fcc0000000000 */
[----:B------:R-:W-:Y:S05]  /*0570*/  @P2 BRA `(.L_x_4) ;  /* 0xfffffffc00bc2947 */ /* 0x000fea000383ffff */
.L_x_3:
[----:B------:R-:W-:Y:S05]  /*0580*/  BSYNC.RECONVERGENT B1 ;  /* 0x0000000000017941 */ /* 0x000fea0003800200 */
.L_x_2:
[----:B------:R-:W-:Y:S05]  /*0590*/  @!P0 BRA `(.L_x_1) ;  /* 0x00000008007c8947 */ /* 0x000fea0003800000 */
[----:B------:R-:W0:Y:S01]  /*05a0*/  S2UR UR5, SR_CgaCtaId ;  /* 0x00000000000579c3 */ /* 0x000e220000008800 */
[----:B------:R-:W2:Y:S01]  /*05b0*/  LDCU.64 UR8, c[0x0][0x388] ;  /* 0x00007100ff0877ac */ /* 0x000ea20008000a00 */
[----:B------:R-:W-:Y:S01]  /*05c0*/  IADD3 R7, P0, PT, R4, R8, RZ ;  /* 0x0000000804077210 */ /* 0x000fe20007f1e0ff */
[----:B------:R-:W-:Y:S01]  /*05d0*/  BSSY.RECONVERGENT B1, `(.L_x_5) ;  /* 0x000005b000017945 */ /* 0x000fe20003800200 */
[----:B------:R-:W3:Y:S03]  /*05e0*/  LDCU.64 UR10, c[0x0][0x390] ;  /* 0x00007200ff0a77ac */ /* 0x000ee60008000a00 */
[----:B------:R-:W-:Y:S01]  /*05f0*/  IMAD.X R4, RZ, RZ, R5, P0 ;  /* 0x000000ffff047224 */ /* 0x000fe200000e0605 */
[----:B-1----:R-:W-:Y:S01]  /*0600*/  LEA R6, P0, R7, 0x800, 0x2 ;  /* 0x0000080007067811 */ /* 0x002fe200078010ff */
[----:B------:R-:W-:Y:S01]  /*0610*/  IMAD.IADD R5, R13, 0x1, -R8 ;  /* 0x000000010d057824 */ /* 0x000fe200078e0a08 */
[----:B------:R-:W-:-:S02]  /*0620*/  UMOV UR4, 0x400 ;  /* 0x0000040000047882 */ /* 0x000fc40000000000 */
[----:B------:R-:W-:Y:S02]  /*0630*/  LEA.HI.X R7, R7, RZ, R4, 0x2, P0 ;  /* 0x000000ff07077211 */ /* 0x000fe400000f1404 */
[----:B------:R-:W-:Y:S02]  /*0640*/  ISETP.GT.AND P2, PT, R5, 0xc00, PT ;  /* 0x00000c000500780c */ /* 0x000fe40003f44270 */
[C---:B--2---:R-:W-:Y:S02]  /*0650*/  IADD3 R4, P0, PT, R6.reuse, UR8, RZ ;  /* 0x0000000806047c10 */ /* 0x044fe4000ff1e0ff */
[----:B---3--:R-:W-:Y:S01]  /*0660*/  IADD3 R6, P3, PT, R6, UR10, RZ ;  /* 0x0000000a06067c10 */ /* 0x008fe2000ff7e0ff */
[----:B0-----:R-:W-:Y:S01]  /*0670*/  ULEA UR4, UR5, UR4, 0x18 ;  /* 0x0000000405047291 */ /* 0x001fe2000f8ec0ff */
[C---:B------:R-:W-:Y:S02]  /*0680*/  IADD3.X R5, PT, PT, R7.reuse, UR9, RZ, P0, !PT ;  /* 0x0000000907057c10 */ /* 0x040fe400087fe4ff */
[----:B------:R-:W-:-:S02]  /*0690*/  IADD3.X R7, PT, PT, R7, UR11, RZ, P3, !PT ;  /* 0x0000000b07077c10 */ /* 0x000fc40009ffe4ff */
[----:B------:R-:W-:Y:S02]  /*06a0*/  PLOP3.LUT P0, PT, PT, PT, PT, 0x80, 0x8 ;  /* 0x000000000008781c */ /* 0x000fe40003f0f070 */
[----:B------:R-:W-:Y:S01]  /*06b0*/  LEA R12, R8, UR4, 0x2 ;  /* 0x00000004080c7c11 */ /* 0x000fe2000f8e10ff */
[----:B------:R-:W-:Y:S10]  /*06c0*/  @!P2 BRA `(.L_x_6) ;  /* 0x00000004002ca947 */ /* 0x000ff40003800000 */
[----:B------:R-:W-:Y:S01]  /*06d0*/  PLOP3.LUT P0, PT, PT, PT, PT, 0x8, 0x80 ;  /* 0x000000000080781c */ /* 0x000fe20003f0e170 */
[----:B------:R-:W-:-:S12]  /*06e0*/  VIADD R9, R13, 0xfffff400 ;  /* 0xfffff4000d097836 */ /* 0x000fd80000000000 */
.L_x_7:
[----:B------:R-:W2:Y:S04]  /*06f0*/  LDG.E.CONSTANT R19, desc[UR6][R4.64+-0x800] ;  /* 0xfff8000604137981 */ /* 0x000ea8000c1e9900 */
[----:B------:R-:W3:Y:S04]  /*0700*/  LDG.E.CONSTANT R21, desc[UR6][R6.64+-0x800] ;  /* 0xfff8000606157981 */ /* 0x000ee8000c1e9900 */
[----:B------:R-:W4:Y:S04]  /*0710*/  LDG.E.CONSTANT R23, desc[UR6][R4.64+-0x400] ;  /* 0xfffc000604177981 */ /* 0x000f28000c1e9900 */
[----:B------:R-:W5:Y:S04]  /*0720*/  LDG.E.CONSTANT R25, desc[UR6][R6.64+-0x400] ;  /* 0xfffc000606197981 */ /* 0x000f68000c1e9900 */
[----:B------:R-:W5:Y:S04]  /*0730*/  LDG.E.CONSTANT R27, desc[UR6][R4.64] ;  /* 0x00000006041b7981 */ /* 0x000f68000c1e9900 */
[----:B------:R-:W5:Y:S04]  /*0740*/  LDG.E.CONSTANT R29, desc[UR6][R6.64] ;  /* 0x00000006061d7981 */ /* 0x000f68000c1e9900 */
[----:B------:R-:W5:Y:S04]  /*0750*/  LDG.E.CONSTANT R16, desc[UR6][R4.64+0x400] ;  /* 0x0004000604107981 */ /* 0x000f68000c1e9900 */
[----:B-1----:R-:W5:Y:S01]  /*0760*/  LDG.E.CONSTANT R18, desc[UR6][R6.64+0x400] ;  /* 0x0004000606127981 */ /* 0x002f62000c1e9900 */
[----:B------:R-:W-:-:S03]  /*0770*/  IMAD R14, R13, 0x4, R12 ;  /* 0x000000040d0e7824 */ /* 0x000fc600078e020c */
[----:B------:R-:W5:Y:S04]  /*0780*/  LDG.E.CONSTANT R20, desc[UR6][R4.64+0x800] ;  /* 0x0008000604147981 */ /* 0x000f68000c1e9900 */
[----:B------:R-:W5:Y:S04]  /*0790*/  LDG.E.CONSTANT R17, desc[UR6][R6.64+0x800] ;  /* 0x0008000606117981 */ /* 0x000f68000c1e9900 */
[----:B------:R-:W5:Y:S04]  /*07a0*/  LDG.E.CONSTANT R22, desc[UR6][R4.64+0xc00] ;  /* 0x000c000604167981 */ /* 0x000f68000c1e9900 */
[----:B------:R-:W5:Y:S04]  /*07b0*/  LDG.E.CONSTANT R24, desc[UR6][R6.64+0xc00] ;  /* 0x000c000606187981 */ /* 0x000f68000c1e9900 */
[----:B--2---:R0:W-:Y:S04]  /*07c0*/  STS [R12], R19 ;  /* 0x000000130c007388 */ /* 0x0041e80000000800 */
[----:B---3--:R1:W-:Y:S04]  /*07d0*/  STS [R14], R21 ;  /* 0x000000150e007388 */ /* 0x0083e80000000800 */
[----:B----4-:R2:W-:Y:S04]  /*07e0*/  STS [R12+0x400], R23 ;  /* 0x000400170c007388 */ /* 0x0105e80000000800 */
[----:B0-----:R-:W3:Y:S04]  /*07f0*/  LDG.E.CONSTANT R19, desc[UR6][R4.64+0x1000] ;  /* 0x0010000604137981 */ /* 0x001ee8000c1e9900 */
[----:B-1----:R-:W4:Y:S04]  /*0800*/  LDG.E.CONSTANT R21, desc[UR6][R6.64+0x1000] ;  /* 0x0010000606157981 */ /* 0x002f28000c1e9900 */
[----:B-----5:R0:W-:Y:S04]  /*0810*/  STS [R14+0x400], R25 ;  /* 0x000400190e007388 */ /* 0x0201e80000000800 */
[----:B--2---:R-:W2:Y:S04]  /*0820*/  LDG.E.CONSTANT R23, desc[UR6][R4.64+0x1400] ;  /* 0x0014000604177981 */ /* 0x004ea8000c1e9900 */
[----:B------:R1:W-:Y:S04]  /*0830*/  STS [R12+0x800], R27 ;  /* 0x0008001b0c007388 */ /* 0x0003e80000000800 */
[----:B0-----:R-:W5:Y:S04]  /*0840*/  LDG.E.CONSTANT R25, desc[UR6][R6.64+0x1400] ;  /* 0x0014000606197981 */ /* 0x001f68000c1e9900 */
[----:B------:R0:W-:Y:S04]  /*0850*/  STS [R14+0x800], R29 ;  /* 0x0008001d0e007388 */ /* 0x0001e80000000800 */
[----:B-1----:R-:W5:Y:S04]  /*0860*/  LDG.E.CONSTANT R27, desc[UR6][R4.64+0x1800] ;  /* 0x00180006041b7981 */ /* 0x002f68000c1e9900 */
[----:B------:R1:W-:Y:S04]  /*0870*/  STS [R12+0xc00], R16 ;  /* 0x000c00100c007388 */ /* 0x0003e80000000800 */
[----:B0-----:R-:W5:Y:S04]  /*0880*/  LDG.E.CONSTANT R29, desc[UR6][R6.64+0x1800] ;  /* 0x00180006061d7981 */ /* 0x001f68000c1e9900 */
[----:B------:R0:W-:Y:S04]  /*0890*/  STS [R14+0xc00], R18 ;  /* 0x000c00120e007388 */ /* 0x0001e80000000800 */
[----:B-1----:R-:W5:Y:S04]  /*08a0*/  LDG.E.CONSTANT R16, desc[UR6][R4.64+0x1c00] ;  /* 0x001c000604107981 */ /* 0x002f68000c1e9900 */
[----:B0-----:R-:W5:Y:S04]  /*08b0*/  LDG.E.CONSTANT R18, desc[UR6][R6.64+0x1c00] ;  /* 0x001c000606127981 */ /* 0x001f68000c1e9900 */
[----:B------:R0:W-:Y:S04]  /*08c0*/  STS [R12+0x1000], R20 ;  /* 0x001000140c007388 */ /* 0x0001e80000000800 */
[----:B------:R1:W-:Y:S04]  /*08d0*/  STS [R14+0x1000], R17 ;  /* 0x001000110e007388 */ /* 0x0003e80000000800 */
[----:B------:R1:W-:Y:S04]  /*08e0*/  STS [R12+0x1400], R22 ;  /* 0x001400160c007388 */ /* 0x0003e80000000800 */
[----:B0-----:R-:W5:Y:S04]  /*08f0*/  LDG.E.CONSTANT R20, desc[UR6][R4.64+0x2000] ;  /* 0x0020000604147981 */ /* 0x001f68000c1e9900 */
[----:B------:R0:W-:Y:S04]  /*0900*/  STS [R14+0x1400], R24 ;  /* 0x001400180e007388 */ /* 0x0001e80000000800 */
[----:B-1----:R-:W5:Y:S04]  /*0910*/  LDG.E.CONSTANT R17, desc[UR6][R6.64+0x2000] ;  /* 0x0020000606117981 */ /* 0x002f68000c1e9900 */
[----:B------:R-:W5:Y:S04]  /*0920*/  LDG.E.CONSTANT R22, desc[UR6][R4.64+0x2400] ;  /* 0x0024000604167981 */ /* 0x000f68000c1e9900 */
[----:B0-----:R-:W5:Y:S04]  /*0930*/  LDG.E.CONSTANT R24, desc[UR6][R4.64+0x3400] ;  /* 0x0034000604187981 */ /* 0x001f68000c1e9900 */
[----:B---3--:R0:W-:Y:S04]  /*0940*/  STS [R12+0x1800], R19 ;  /* 0x001800130c007388 */ /* 0x0081e80000000800 */
[----:B----4-:R1:W-:Y:S04]  /*0950*/  STS [R14+0x1800], R21 ;  /* 0x001800150e007388 */ /* 0x0103e80000000800 */
[----:B0-----:R-:W3:Y:S04]  /*0960*/  LDG.E.CONSTANT R19, desc[UR6][R6.64+0x2400] ;  /* 0x0024000606137981 */ /* 0x001ee8000c1e9900 */
[----:B--2---:R0:W-:Y:S04]  /*0970*/  STS [R12+0x1c00], R23 ;  /* 0x001c00170c007388 */ /* 0x0041e80000000800 */
[----:B-1----:R-:W2:Y:S04]  /*0980*/  LDG.E.CONSTANT R21, desc[UR6][R4.64+0x2800] ;  /* 0x0028000604157981 */ /* 0x002ea8000c1e9900 */
[----:B-----5:R1:W-:Y:S04]  /*0990*/  STS [R14+0x1c00], R25 ;  /* 0x001c00190e007388 */ /* 0x0203e80000000800 */
[----:B0-----:R-:W4:Y:S04]  /*09a0*/  LDG.E.CONSTANT R23, desc[UR6][R6.64+0x2800] ;  /* 0x0028000606177981 */ /* 0x001f28000c1e9900 */
[----:B------:R0:W-:Y:S04]  /*09b0*/  STS [R12+0x2000], R27 ;  /* 0x0020001b0c007388 */ /* 0x0001e80000000800 */
[----:B-1----:R-:W5:Y:S04]  /*09c0*/  LDG.E.CONSTANT R25, desc[UR6][R4.64+0x2c00] ;  /* 0x002c000604197981 */ /* 0x002f68000c1e9900 */
[----:B------:R1:W-:Y:S04]  /*09d0*/  STS [R14+0x2000], R29 ;  /* 0x0020001d0e007388 */ /* 0x0003e80000000800 */
[----:B0-----:R-:W5:Y:S04]  /*09e0*/  LDG.E.CONSTANT R27, desc[UR6][R6.64+0x2c00] ;  /* 0x002c0006061b7981 */ /* 0x001f68000c1e9900 */
[----:B------:R0:W-:Y:S04]  /*09f0*/  STS [R12+0x2400], R16 ;  /* 0x002400100c007388 */ /* 0x0001e80000000800 */
[----:B-1----:R1:W5:Y:S04]  /*0a00*/  LDG.E.CONSTANT R29, desc[UR6][R4.64+0x3000] ;  /* 0x00300006041d7981 */ /* 0x002368000c1e9900 */
[----:B------:R1:W-:Y:S04]  /*0a10*/  STS [R14+0x2400], R18 ;  /* 0x002400120e007388 */ /* 0x0003e80000000800 */
[----:B0-----:R-:W5:Y:S04]  /*0a20*/  LDG.E.CONSTANT R16, desc[UR6][R6.64+0x3000] ;  /* 0x0030000606107981 */ /* 0x001f68000c1e9900 */
[----:B-1----:R0:W5:Y:S04]  /*0a30*/  LDG.E.CONSTANT R18, desc[UR6][R6.64+0x3400] ;  /* 0x0034000606127981 */ /* 0x002168000c1e9900 */
[----:B------:R-:W-:Y:S04]  /*0a40*/  STS [R12+0x2800], R20 ;  /* 0x002800140c007388 */ /* 0x000fe80000000800 */
[----:B------:R-:W-:Y:S04]  /*0a50*/  STS [R14+0x2800], R17 ;  /* 0x002800110e007388 */ /* 0x000fe80000000800 */
[----:B------:R-:W-:Y:S01]  /*0a60*/  STS [R12+0x2c00], R22 ;  /* 0x002c00160c007388 */ /* 0x000fe20000000800 */
[----:B------:R-:W-:-:S05]  /*0a70*/  VIADD R8, R8, 0x1000 ;  /* 0x0000100008087836 */ /* 0x000fca0000000000 */
[----:B------:R-:W-:Y:S02]  /*0a80*/  ISETP.GE.AND P2, PT, R8, R9, PT ;  /* 0x000000090800720c */ /* 0x000fe40003f46270 */
[----:B------:R-:W-:Y:S02]  /*0a90*/  IADD3 R4, P3, PT, R4, 0x4000, RZ ;  /* 0x0000400004047810 */ /* 0x000fe40007f7e0ff */
[----:B0-----:R-:W-:-:S03]  /*0aa0*/  IADD3 R6, P4, PT, R6, 0x4000, RZ ;  /* 0x0000400006067810 */ /* 0x001fc60007f9e0ff */
[----:B------:R-:W-:Y:S02]  /*0ab0*/  IMAD.X R5, RZ, RZ, R5, P3 ;  /* 0x000000ffff057224 */ /* 0x000fe400018e0605 */
[----:B------:R-:W-:Y:S01]  /*0ac0*/  IMAD.X R7, RZ, RZ, R7, P4 ;  /* 0x000000ffff077224 */ /* 0x000fe200020e0607 */
[----:B---3--:R-:W-:Y:S04]  /*0ad0*/  STS [R14+0x2c00], R19 ;  /* 0x002c00130e007388 */ /* 0x008fe80000000800 */
[----:B--2---:R-:W-:Y:S04]  /*0ae0*/  STS [R12+0x3000], R21 ;  /* 0x003000150c007388 */ /* 0x004fe80000000800 */
[----:B----4-:R-:W-:Y:S04]  /*0af0*/  STS [R14+0x3000], R23 ;  /* 0x003000170e007388 */ /* 0x010fe80000000800 */
[----:B-----5:R-:W-:Y:S04]  /*0b00*/  STS [R12+0x3400], R25 ;  /* 0x003400190c007388 */ /* 0x020fe80000000800 */
[----:B------:R-:W-:Y:S04]  /*0b10*/  STS [R14+0x3400], R27 ;  /* 0x0034001b0e007388 */ /* 0x000fe80000000800 */
[----:B------:R-:W-:Y:S04]  /*0b20*/  STS [R12+0x3800], R29 ;  /* 0x0038001d0c007388 */ /* 0x000fe80000000800 */
[----:B------:R-:W-:Y:S04]  /*0b30*/  STS [R14+0x3800], R16 ;  /* 0x003800100e007388 */ /* 0x000fe80000000800 */
[----:B------:R0:W-:Y:S04]  /*0b40*/  STS [R12+0x3c00], R24 ;  /* 0x003c00180c007388 */ /* 0x0001e80000000800 */
[----:B------:R1:W-:Y:S01]  /*0b50*/  STS [R14+0x3c00], R18 ;  /* 0x003c00120e007388 */ /* 0x0003e20000000800 */
[----:B0-----:R-:W-:Y:S01]  /*0b60*/  VIADD R12, R12, 0x4000 ;  /* 0x000040000c0c7836 */ /* 0x001fe20000000000 */
[----:B------:R-:W-:Y:S06]  /*0b70*/  @!P2 BRA `(.L_x_7) ;  /* 0xfffffff800dca947 */ /* 0x000fec000383ffff */
.L_x_6:
[----:B------:R-:W-:Y:S05]  /*0b80*/  BSYNC.RECONVERGENT B1 ;  /* 0x0000000000017941 */ /* 0x000fea0003800200 */
.L_x_5:
[----:B------:R-:W-:Y:S01]  /*0b90*/  IMAD.IADD R9, R13, 0x1, -R8 ;  /* 0x000000010d097824 */ /* 0x000fe200078e0a08 */
[----:B------:R-:W-:Y:S04]  /*0ba0*/  BSSY.RECONVERGENT B1, `(.L_x_8) ;  /* 0x000002b000017945 */ /* 0x000fe80003800200 */
[----:B------:R-:W-:-:S13]  /*0bb0*/  ISETP.GT.AND P2, PT, R9, 0x400, PT ;  /* 0x000004000900780c */ /* 0x000fda0003f44270 */
[----:B------:R-:W-:Y:S05]  /*0bc0*/  @!P2 BRA `(.L_x_9) ;  /* 0x0000000000a0a947 */ /* 0x000fea0003800000 */
[----:B------:R-:W2:Y:S04]  /*0bd0*/  LDG.E.CONSTANT R17, desc[UR6][R4.64+-0x800] ;  /* 0xfff8000604117981 */ /* 0x000ea8000c1e9900 */
[----:B-1----:R-:W3:Y:S04]  /*0be0*/  LDG.E.CONSTANT R14, desc[UR6][R6.64+-0x800] ;  /* 0xfff80006060e7981 */ /* 0x002ee8000c1e9900 */
[----:B------:R-:W4:Y:S04]  /*0bf0*/  LDG.E.CONSTANT R19, desc[UR6][R4.64+-0x400] ;  /* 0xfffc000604137981 */ /* 0x000f28000c1e9900 */
[----:B------:R-:W5:Y:S01]  /*0c00*/  LDG.E.CONSTANT R16, desc[UR6][R6.64+-0x400] ;  /* 0xfffc000606107981 */ /* 0x000f62000c1e9900 */
[----:B------:R-:W-:-:S03]  /*0c10*/  IMAD R9, R13, 0x4, R12 ;  /* 0x000000040d097824 */ /* 0x000fc600078e020c */
[----:B------:R-:W5:Y:S04]  /*0c20*/  LDG.E.CONSTANT R21, desc[UR6][R4.64] ;  /* 0x0000000604157981 */ /* 0x000f68000c1e9900 */
        /* <DEDUP_REMOVED lines=13> */
[----:B--2---:R0:W2:Y:S04]  /*0d00*/  LDG.E.CONSTANT R19, desc[UR6][R4.64+0x1400] ;  /* 0x0014000604137981 */ /* 0x0040a8000c1e9900 */
[----:B-----5:R-:W-:Y:S04]  /*0d10*/  STS [R9+0x400], R16 ;  /* 0x0004001009007388 */ /* 0x020fe80000000800 */
[----:B------:R-:W-:Y:S04]  /*0d20*/  STS [R12+0x800], R21 ;  /* 0x000800150c007388 */ /* 0x000fe80000000800 */
[----:B------:R-:W-:Y:S04]  /*0d30*/  STS [R9+0x800], R18 ;  /* 0x0008001209007388 */ /* 0x000fe80000000800 */
[----:B------:R-:W-:Y:S04]  /*0d40*/  STS [R12+0xc00], R23 ;  /* 0x000c00170c007388 */ /* 0x000fe80000000800 */
[----:B------:R-:W-:Y:S04]  /*0d50*/  STS [R9+0xc00], R20 ;  /* 0x000c001409007388 */ /* 0x000fe80000000800 */
[----:B------:R-:W-:Y:S04]  /*0d60*/  STS [R12+0x1000], R25 ;  /* 0x001000190c007388 */ /* 0x000fe80000000800 */
[----:B------:R-:W-:Y:S04]  /*0d70*/  STS [R9+0x1000], R22 ;  /* 0x0010001609007388 */ /* 0x000fe80000000800 */
[----:B------:R-:W-:Y:S04]  /*0d80*/  STS [R12+0x1400], R27 ;  /* 0x0014001b0c007388 */ /* 0x000fe80000000800 */
[----:B------:R-:W-:Y:S01]  /*0d90*/  STS [R9+0x1400], R24 ;  /* 0x0014001809007388 */ /* 0x000fe20000000800 */
[----:B0-----:R-:W-:-:S02]  /*0da0*/  IADD3 R4, P2, PT, R4, 0x2000, RZ ;  /* 0x0000200004047810 */ /* 0x001fc40007f5e0ff */
[----:B------:R-:W-:Y:S01]  /*0db0*/  IADD3 R6, P3, PT, R6, 0x2000, RZ ;  /* 0x0000200006067810 */ /* 0x000fe20007f7e0ff */
[----:B------:R-:W-:Y:S01]  /*0dc0*/  VIADD R8, R8, 0x800 ;  /* 0x0000080008087836 */ /* 0x000fe20000000000 */
[----:B------:R-:W-:Y:S01]  /*0dd0*/  PLOP3.LUT P0, PT, PT, PT, PT, 0x8, 0x80 ;  /* 0x000000000080781c */ /* 0x000fe20003f0e170 */
[----:B------:R-:W-:Y:S02]  /*0de0*/  IMAD.X R5, RZ, RZ, R5, P2 ;  /* 0x000000ffff057224 */ /* 0x000fe400010e0605 */
[----:B------:R-:W-:Y:S01]  /*0df0*/  IMAD.X R7, RZ, RZ, R7, P3 ;  /* 0x000000ffff077224 */ /* 0x000fe200018e0607 */
[----:B---3--:R-:W-:Y:S04]  /*0e00*/  STS [R12+0x1800], R17 ;  /* 0x001800110c007388 */ /* 0x008fe80000000800 */
[----:B----4-:R-:W-:Y:S04]  /*0e10*/  STS [R9+0x1800], R14 ;  /* 0x0018000e09007388 */ /* 0x010fe80000000800 */
[----:B--2---:R0:W-:Y:S04]  /*0e20*/  STS [R12+0x1c00], R19 ;  /* 0x001c00130c007388 */ /* 0x0041e80000000800 */
[----:B------:R2:W-:Y:S01]  /*0e30*/  STS [R9+0x1c00], R26 ;  /* 0x001c001a09007388 */ /* 0x0005e20000000800 */
[----:B0-----:R-:W-:-:S07]  /*0e40*/  VIADD R12, R12, 0x2000 ;  /* 0x000020000c0c7836 */ /* 0x001fce0000000000 */
.L_x_9:
[----:B------:R-:W-:Y:S05]  /*0e50*/  BSYNC.RECONVERGENT B1 ;  /* 0x0000000000017941 */ /* 0x000fea0003800200 */
.L_x_8:
[----:B------:R-:W-:-:S13]  /*0e60*/  ISETP.LT.OR P0, PT, R8, R13, P0 ;  /* 0x0000000d0800720c */ /* 0x000fda0000701670 */
[----:B------:R-:W-:Y:S05]  /*0e70*/  @!P0 BRA `(.L_x_1) ;  /* 0x0000000000448947 */ /* 0x000fea0003800000 */
[----:B--2---:R-:W2:Y:S04]  /*0e80*/  LDG.E.CONSTANT R9, desc[UR6][R4.64+-0x800] ;  /* 0xfff8000604097981 */ /* 0x004ea8000c1e9900 */
[----:B------:R-:W3:Y:S04]  /*0e90*/  LDG.E.CONSTANT R8, desc[UR6][R6.64+-0x800] ;  /* 0xfff8000606087981 */ /* 0x000ee8000c1e9900 */
[----:B------:R-:W4:Y:S04]  /*0ea0*/  LDG.E.CONSTANT R19, desc[UR6][R4.64+-0x400] ;  /* 0xfffc000604137981 */ /* 0x000f28000c1e9900 */
[----:B-1----:R-:W5:Y:S04]  /*0eb0*/  LDG.E.CONSTANT R14, desc[UR6][R6.64+-0x400] ;  /* 0xfffc0006060e7981 */ /* 0x002f68000c1e9900 */
[----:B------:R-:W5:Y:S04]  /*0ec0*/  LDG.E.CONSTANT R21, desc[UR6][R4.64] ;  /* 0x0000000604157981 */ /* 0x000f68000c1e9900 */
[----:B------:R-:W5:Y:S04]  /*0ed0*/  LDG.E.CONSTANT R16, desc[UR6][R6.64] ;  /* 0x0000000606107981 */ /* 0x000f68000c1e9900 */
[----:B------:R-:W5:Y:S04]  /*0ee0*/  LDG.E.CONSTANT R23, desc[UR6][R4.64+0x400] ;  /* 0x0004000604177981 */ /* 0x000f68000c1e9900 */
[----:B------:R-:W5:Y:S01]  /*0ef0*/  LDG.E.CONSTANT R18, desc[UR6][R6.64+0x400] ;  /* 0x0004000606127981 */ /* 0x000f62000c1e9900 */
[----:B------:R-:W-:-:S03]  /*0f00*/  IMAD R17, R13, 0x4, R12 ;  /* 0x000000040d117824 */ /* 0x000fc600078e020c */
[----:B--2---:R0:W-:Y:S04]  /*0f10*/  STS [R12], R9 ;  /* 0x000000090c007388 */ /* 0x0041e80000000800 */
[----:B---3--:R0:W-:Y:S04]  /*0f20*/  STS [R17], R8 ;  /* 0x0000000811007388 */ /* 0x0081e80000000800 */
[----:B----4-:R0:W-:Y:S04]  /*0f30*/  STS [R12+0x400], R19 ;  /* 0x000400130c007388 */ /* 0x0101e80000000800 */
[----:B-----5:R0:W-:Y:S04]  /*0f40*/  STS [R17+0x400], R14 ;  /* 0x0004000e11007388 */ /* 0x0201e80000000800 */
[----:B------:R0:W-:Y:S04]  /*0f50*/  STS [R12+0x800], R21 ;  /* 0x000800150c007388 */ /* 0x0001e80000000800 */
[----:B------:R0:W-:Y:S04]  /*0f60*/  STS [R17+0x800], R16 ;  /* 0x0008001011007388 */ /* 0x0001e80000000800 */
[----:B------:R0:W-:Y:S04]  /*0f70*/  STS [R12+0xc00], R23 ;  /* 0x000c00170c007388 */ /* 0x0001e80000000800 */
[----:B------:R0:W-:Y:S02]  /*0f80*/  STS [R17+0xc00], R18 ;  /* 0x000c001211007388 */ /* 0x0001e40000000800 */
.L_x_1:
[----:B------:R-:W-:Y:S05]  /*0f90*/  BSYNC.RECONVERGENT B0 ;  /* 0x0000000000007941 */ /* 0x000fea0003800200 */
.L_x_0:
[----:B------:R-:W-:Y:S06]  /*0fa0*/  BAR.SYNC.DEFER_BLOCKING 0x0 ;  /* 0x0000000000007b1d */ /* 0x000fec0000010000 */
[----:B------:R-:W3:Y:S01]  /*0fb0*/  LDCU.64 UR12, c[0x0][0x380] ;  /* 0x00007000ff0c77ac */ /* 0x000ee20008000a00 */
[----:B------:R-:W-:Y:S01]  /*0fc0*/  BSSY.RECONVERGENT B0, `(.L_x_10) ;  /* 0x000008c000007945 */ /* 0x000fe20003800200 */
[----:B------:R-:W4:Y:S03]  /*0fd0*/  LDCU.64 UR14, c[0x0][0x398] ;  /* 0x00007300ff0e77ac */ /* 0x000f260008000a00 */
[----:B------:R-:W-:Y:S05]  /*0fe0*/  @P1 BRA `(.L_x_11) ;  /* 0x0000000800241947 */ /* 0x000fea0003800000 */
[----:B------:R-:W-:Y:S01]  /*0ff0*/  LOP3.LUT R4, RZ, R0, RZ, 0x33, !PT ;  /* 0x00000000ff047212 */ /* 0x000fe200078e33ff */
[----:B------:R-:W-:Y:S01]  /*1000*/  BSSY.RECONVERGENT B1, `(.L_x_12) ;  /* 0x0000031000017945 */ /* 0x000fe20003800200 */
[----:B0-----:R-:W-:-:S03]  /*1010*/  IMAD.MOV.U32 R17, RZ, RZ, R0 ;  /* 0x000000ffff117224 */ /* 0x001fc600078e0000 */
[----:B-1----:R-:W-:-:S05]  /*1020*/  IMAD.IADD R6, R13, 0x1, R4 ;  /* 0x000000010d067824 */ /* 0x002fca00078e0204 */
[C---:B------:R-:W-:Y:S02]  /*1030*/  LOP3.LUT R4, R6.reuse, 0x300, RZ, 0xc0, !PT ;  /* 0x0000030006047812 */ /* 0x040fe400078ec0ff */
[----:B------:R-:W-:Y:S02]  /*1040*/  ISETP.GE.U32.AND P0, PT, R6, 0x300, PT ;  /* 0x000003000600780c */ /* 0x000fe40003f06070 */
[----:B------:R-:W-:-:S13]  /*1050*/  ISETP.NE.AND P1, PT, R4, 0x300, PT ;  /* 0x000003000400780c */ /* 0x000fda0003f25270 */
[----:B------:R-:W-:Y:S05]  /*1060*/  @!P1 BRA `(.L_x_13) ;  /* 0x0000000000a89947 */ /* 0x000fea0003800000 */
[----:B------:R-:W0:Y:S01]  /*1070*/  S2UR UR5, SR_CgaCtaId ;  /* 0x00000000000579c3 */ /* 0x000e220000008800 */
[----:B------:R-:W1:Y:S01]  /*1080*/  LDCU.64 UR8, c[0x0][0x398] ;  /* 0x00007300ff0877ac */ /* 0x000e620008000a00 */
[C---:B------:R-:W-:Y:S01]  /*1090*/  SHF.L.U64.HI R5, R2.reuse, 0x2, R15 ;  /* 0x0000000202057819 */ /* 0x040fe2000001020f */
[----:B------:R-:W-:Y:S01]  /*10a0*/  IMAD.SHL.U32 R4, R2, 0x4, RZ ;  /* 0x0000000402047824 */ /* 0x000fe200078e00ff */
[----:B------:R-:W-:Y:S01]  /*10b0*/  LEA.HI R6, R6, 0x1, RZ, 0x18 ;  /* 0x0000000106067811 */ /* 0x000fe200078fc0ff */
[----:B------:R-:W5:Y:S02]  /*10c0*/  LDCU.64 UR10, c[0x0][0x380] ;  /* 0x00007000ff0a77ac */ /* 0x000f640008000a00 */
[----:B------:R-:W-:Y:S01]  /*10d0*/  IMAD.WIDE.U32 R4, R0, 0x8, R4 ;  /* 0x0000000800047825 */ /* 0x000fe200078e0004 */
[----:B------:R-:W-:-:S03]  /*10e0*/  UMOV UR4, 0x400 ;  /* 0x0000040000047882 */ /* 0x000fc60000000000 */
[----:B------:R-:W-:Y:S01]  /*10f0*/  IMAD.SHL.U32 R7, R6, 0x100, RZ ;  /* 0x0000010006077824 */ /* 0x000fe200078e00ff */
[----:B------:R-:W-:Y:S02]  /*1100*/  IADD3 R4, P1, PT, R4, 0x4, RZ ;  /* 0x0000000404047810 */ /* 0x000fe40007f3e0ff */
[----:B------:R-:W-:Y:S02]  /*1110*/  LOP3.LUT R6, R6, 0x3, RZ, 0xc0, !PT ;  /* 0x0000000306067812 */ /* 0x000fe400078ec0ff */
[----:B------:R-:W-:Y:S01]  /*1120*/  LOP3.LUT R7, R7, 0x300, RZ, 0xc0, !PT ;  /* 0x0000030007077812 */ /* 0x000fe200078ec0ff */
[----:B------:R-:W-:Y:S01]  /*1130*/  IMAD.X R5, RZ, RZ, R5, P1 ;  /* 0x000000ffff057224 */ /* 0x000fe200008e0605 */
[C---:B-1----:R-:W-:Y:S01]  /*1140*/  IADD3 R8, P1, PT, R4.reuse, UR8, RZ ;  /* 0x0000000804087c10 */ /* 0x042fe2000ff3e0ff */
[----:B--2---:R-:W-:Y:S02]  /*1150*/  IMAD.MOV R9, RZ, RZ, -R6 ;  /* 0x000000ffff097224 */ /* 0x004fe400078e0a06 */
[----:B------:R-:W-:Y:S01]  /*1160*/  IMAD.IADD R17, R7, 0x1, R0 ;  /* 0x0000000107117824 */ /* 0x000fe200078e0200 */
[----:B-----5:R-:W-:Y:S01]  /*1170*/  IADD3 R4, P2, PT, R4, UR10, RZ ;  /* 0x0000000a04047c10 */ /* 0x020fe2000ff5e0ff */
[----:B0-----:R-:W-:Y:S01]  /*1180*/  ULEA UR4, UR5, UR4, 0x18 ;  /* 0x0000000405047291 */ /* 0x001fe2000f8ec0ff */
[----:B------:R-:W-:-:S02]  /*1190*/  IADD3.X R23, PT, PT, R5, UR9, RZ, P1, !PT ;  /* 0x0000000905177c10 */ /* 0x000fc40008ffe4ff */
[----:B------:R-:W-:-:S03]  /*11a0*/  IADD3.X R5, PT, PT, R5, UR11, RZ, P2, !PT ;  /* 0x0000000b05057c10 */ /* 0x000fc600097fe4ff */
[----:B------:R-:W-:-:S07]  /*11b0*/  LEA R12, R0, UR4, 0x2 ;  /* 0x00000004000c7c11 */ /* 0x000fce000f8e10ff */
.L_x_14:
[----:B0-----:R-:W2:Y:S04]  /*11c0*/  LDG.E.CONSTANT R7, desc[UR6][R4.64] ;  /* 0x0000000604077981 */ /* 0x001ea8000c1e9900 */
[----:B------:R0:W5:Y:S01]  /*11d0*/  LDG.E.CONSTANT R6, desc[UR6][R4.64+-0x4] ;  /* 0xfffffc0604067981 */ /* 0x000162000c1e9900 */
[----:B------:R-:W-:Y:S02]  /*11e0*/  IMAD R16, R13, 0x4, R12 ;  /* 0x000000040d107824 */ /* 0x000fe400078e020c */
[----:B------:R-:W-:Y:S01]  /*11f0*/  VIADD R9, R9, 0x1 ;  /* 0x0000000109097836 */ /* 0x000fe20000000000 */
[----:B------:R1:W-:Y:S04]  /*1200*/  LDS R14, [R12] ;  /* 0x000000000c0e7984 */ /* 0x0003e80000000800 */
[----:B------:R-:W2:Y:S01]  /*1210*/  LDS R16, [R16] ;  /* 0x0000000010107984 */ /* 0x000ea20000000800 */
[----:B------:R-:W-:-:S02]  /*1220*/  ISETP.NE.AND P1, PT, R9, RZ, PT ;  /* 0x000000ff0900720c */ /* 0x000fc40003f25270 */
[----:B0-----:R-:W-:Y:S01]  /*1230*/  IADD3 R4, P3, PT, R4, 0x800, RZ ;  /* 0x0000080004047810 */ /* 0x001fe20007f7e0ff */
[----:B-1----:R-:W-:-:S04]  /*1240*/  VIADD R12, R12, 0x400 ;  /* 0x000004000c0c7836 */ /* 0x002fc80000000000 */
[----:B------:R-:W-:Y:S02]  /*1250*/  IMAD.X R5, RZ, RZ, R5, P3 ;  /* 0x000000ffff057224 */ /* 0x000fe400018e0605 */
[-C--:B--2---:R-:W-:Y:S01]  /*1260*/  FMUL R19, R7, R16.reuse ;  /* 0x0000001007137220 */ /* 0x084fe20000400000 */
[----:B-----5:R-:W-:-:S03]  /*1270*/  FMUL R18, R6, R16 ;  /* 0x0000001006127220 */ /* 0x020fc60000400000 */
[-C--:B------:R-:W-:Y:S01]  /*1280*/  FFMA R19, R6, R14.reuse, -R19 ;  /* 0x0000000e06137223 */ /* 0x080fe20000000813 */
[----:B------:R-:W-:Y:S02]  /*1290*/  IMAD.MOV.U32 R6, RZ, RZ, R8 ;  /* 0x000000ffff067224 */ /* 0x000fe400078e0008 */
[----:B------:R-:W-:Y:S01]  /*12a0*/  FFMA R21, R7, R14, R18 ;  /* 0x0000000e07157223 */ /* 0x000fe20000000012 */
[----:B------:R-:W-:Y:S02]  /*12b0*/  IMAD.MOV.U32 R7, RZ, RZ, R23 ;  /* 0x000000ffff077224 */ /* 0x000fe400078e0017 */
[----:B------:R-:W-:-:S03]  /*12c0*/  IADD3 R8, P2, PT, R6, 0x800, RZ ;  /* 0x0000080006087810 */ /* 0x000fc60007f5e0ff */
[----:B------:R0:W-:Y:S02]  /*12d0*/  STG.E desc[UR6][R6.64+-0x4], R19 ;  /* 0xfffffc1306007986 */ /* 0x0001e4000c101906 */
[----:B------:R-:W-:Y:S02]  /*12e0*/  IMAD.X R23, RZ, RZ, R7, P2 ;  /* 0x000000ffff177224 */ /* 0x000fe400010e0607 */
[----:B------:R0:W-:Y:S01]  /*12f0*/  STG.E desc[UR6][R6.64], R21 ;  /* 0x0000001506007986 */ /* 0x0001e2000c101906 */
[----:B------:R-:W-:Y:S05]  /*1300*/  @P1 BRA `(.L_x_14) ;  /* 0xfffffffc00ac1947 */ /* 0x000fea000383ffff */
.L_x_13:
[----:B---34-:R-:W-:Y:S05]  /*1310*/  BSYNC.RECONVERGENT B1 ;  /* 0x0000000000017941 */ /* 0x018fea0003800200 */
.L_x_12:
[----:B------:R-:W-:Y:S05]  /*1320*/  @!P0 BRA `(.L_x_11) ;  /* 0x0000000400548947 */ /* 0x000fea0003800000 */
[----:B------:R-:W1:Y:S01]  /*1330*/  S2R R5, SR_CgaCtaId ;  /* 0x0000000000057919 */ /* 0x000e620000008800 */
[----:B------:R-:W-:-:S04]  /*1340*/  MOV R14, 0x400 ;  /* 0x00000400000e7802 */ /* 0x000fc80000000f00 */
[----:B-1----:R-:W-:-:S05]  /*1350*/  LEA R14, R5, R14, 0x18 ;  /* 0x0000000e050e7211 */ /* 0x002fca00078ec0ff */
[----:B------:R-:W-:-:S07]  /*1360*/  IMAD R12, R13, 0x4, R14 ;  /* 0x000000040d0c7824 */ /* 0x000fce00078e020e */
.L_x_15:
[----:B0-----:R-:W-:-:S05]  /*1370*/  IMAD.SHL.U32 R19, R17, 0x2, RZ ;  /* 0x0000000211137824 */ /* 0x001fca00078e00ff */
[----:B------:R-:W-:-:S05]  /*1380*/  IADD3 R16, P0, PT, R19, R2, RZ ;  /* 0x0000000213107210 */ /* 0x000fca0007f1e0ff */
[----:B------:R-:W-:Y:S02]  /*1390*/  IMAD.X R5, RZ, RZ, R15, P0 ;  /* 0x000000ffff057224 */ /* 0x000fe400000e060f */
[----:B--2---:R-:W-:-:S03]  /*13a0*/  IMAD.SHL.U32 R26, R16, 0x4, RZ ;  /* 0x00000004101a7824 */ /* 0x004fc600078e00ff */
[----:B------:R-:W-:Y:S01]  /*13b0*/  SHF.L.U64.HI R16, R16, 0x2, R5 ;  /* 0x0000000210107819 */ /* 0x000fe20000010205 */
[----:B------:R-:W-:Y:S01]  /*13c0*/  VIADD R5, R19, 0x200 ;  /* 0x0000020013057836 */ /* 0x000fe20000000000 */
[----:B------:R-:W-:-:S04]  /*13d0*/  IADD3 R20, P0, PT, R26, UR12, RZ ;  /* 0x0000000c1a147c10 */ /* 0x000fc8000ff1e0ff */
[----:B------:R-:W-:Y:S02]  /*13e0*/  IADD3.X R21, PT, PT, R16, UR13, RZ, P0, !PT ;  /* 0x0000000d10157c10 */ /* 0x000fe400087fe4ff */
[----:B------:R-:W-:-:S03]  /*13f0*/  IADD3 R5, P0, PT, R5, R2, RZ ;  /* 0x0000000205057210 */ /* 0x000fc60007f1e0ff */
[----:B------:R-:W2:Y:S04]  /*1400*/  LDG.E.CONSTANT R18, desc[UR6][R20.64+0x4] ;  /* 0x0000040614127981 */ /* 0x000ea8000c1e9900 */
[----:B------:R0:W3:Y:S01]  /*1410*/  LDG.E.CONSTANT R24, desc[UR6][R20.64] ;  /* 0x0000000614187981 */ /* 0x0000e2000c1e9900 */
[----:B------:R-:W-:Y:S02]  /*1420*/  IMAD.X R4, RZ, RZ, R15, P0 ;  /* 0x000000ffff047224 */ /* 0x000fe400000e060f */
[----:B------:R-:W-:-:S03]  /*1430*/  IMAD.SHL.U32 R8, R5, 0x4, RZ ;  /* 0x0000000405087824 */ /* 0x000fc600078e00ff */
[----:B------:R-:W-:Y:S02]  /*1440*/  SHF.L.U64.HI R9, R5, 0x2, R4 ;  /* 0x0000000205097819 */ /* 0x000fe40000010204 */
[----:B------:R-:W-:-:S04]  /*1450*/  IADD3 R4, P0, PT, R8, UR12, RZ ;  /* 0x0000000c08047c10 */ /* 0x000fc8000ff1e0ff */
[----:B------:R-:W-:-:S05]  /*1460*/  IADD3.X R5, PT, PT, R9, UR13, RZ, P0, !PT ;  /* 0x0000000d09057c10 */ /* 0x000fca00087fe4ff */
[----:B------:R-:W4:Y:S04]  /*1470*/  LDG.E.CONSTANT R7, desc[UR6][R4.64+0x4] ;  /* 0x0000040604077981 */ /* 0x000f28000c1e9900 */
[----:B------:R1:W5:Y:S01]  /*1480*/  LDG.E.CONSTANT R25, desc[UR6][R4.64] ;  /* 0x0000000604197981 */ /* 0x000362000c1e9900 */
[C---:B------:R-:W-:Y:S01]  /*1490*/  IMAD R22, R17.reuse, 0x4, R12 ;  /* 0x0000000411167824 */ /* 0x040fe200078e020c */
[----:B------:R-:W-:Y:S01]  /*14a0*/  IADD3 R26, P0, PT, R26, UR14, RZ ;  /* 0x0000000e1a1a7c10 */ /* 0x000fe2000ff1e0ff */
[----:B------:R-:W-:-:S03]  /*14b0*/  IMAD R23, R17, 0x4, R14 ;  /* 0x0000000411177824 */ /* 0x000fc600078e020e */
[----:B0-----:R-:W2:Y:S04]  /*14c0*/  LDS R21, [R22] ;  /* 0x0000000016157984 */ /* 0x001ea80000000800 */
[----:B------:R-:W0:Y:S01]  /*14d0*/  LDS R29, [R23] ;  /* 0x00000000171d7984 */ /* 0x000e220000000800 */
[C---:B-1----:R-:W-:Y:S02]  /*14e0*/  VIADD R5, R19.reuse, 0x400 ;  /* 0x0000040013057836 */ /* 0x042fe40000000000 */
[----:B------:R-:W-:Y:S01]  /*14f0*/  VIADD R19, R19, 0x600 ;  /* 0x0000060013137836 */ /* 0x000fe20000000000 */
[----:B------:R-:W4:Y:S04]  /*1500*/  LDS R6, [R22+0x400] ;  /* 0x0004000016067984 */ /* 0x000f280000000800 */
[----:B------:R-:W1:Y:S01]  /*1510*/  LDS R28, [R23+0x400] ;  /* 0x00040000171c7984 */ /* 0x000e620000000800 */
[-C--:B--2---:R-:W-:Y:S01]  /*1520*/  FMUL R27, R18, R21.reuse ;  /* 0x00000015121b7220 */ /* 0x084fe20000400000 */
[----:B---3--:R-:W-:-:S03]  /*1530*/  FMUL R20, R24, R21 ;  /* 0x0000001518147220 */ /* 0x008fc60000400000 */
[-C--:B0-----:R-:W-:Y:S01]  /*1540*/  FFMA R21, R24, R29.reuse, -R27 ;  /* 0x0000001d18157223 */ /* 0x081fe2000000081b */
[----:B------:R-:W-:Y:S01]  /*1550*/  IADD3.X R27, PT, PT, R16, UR15, RZ, P0, !PT ;  /* 0x0000000f101b7c10 */ /* 0x000fe200087fe4ff */
[----:B------:R-:W-:Y:S01]  /*1560*/  FFMA R29, R18, R29, R20 ;  /* 0x0000001d121d7223 */ /* 0x000fe20000000014 */
[-C--:B------:R-:W-:Y:S02]  /*1570*/  IADD3 R24, P0, PT, R5, R2.reuse, RZ ;  /* 0x0000000205187210 */ /* 0x080fe40007f1e0ff */
[----:B------:R-:W-:Y:S01]  /*1580*/  IADD3 R20, P1, PT, R19, R2, RZ ;  /* 0x0000000213147210 */ /* 0x000fe20007f3e0ff */
[----:B------:R-:W-:Y:S02]  /*1590*/  STG.E desc[UR6][R26.64], R21 ;  /* 0x000000151a007986 */ /* 0x000fe4000c101906 */
[--C-:B------:R-:W-:Y:S02]  /*15a0*/  IMAD.X R19, RZ, RZ, R15.reuse, P0 ;  /* 0x000000ffff137224 */ /* 0x100fe400000e060f */
[----:B------:R-:W-:Y:S01]  /*15b0*/  IMAD.X R5, RZ, RZ, R15, P1 ;  /* 0x000000ffff057224 */ /* 0x000fe200008e060f */
[----:B------:R0:W-:Y:S02]  /*15c0*/  STG.E desc[UR6][R26.64+0x4], R29 ;  /* 0x0000041d1a007986 */ /* 0x0001e4000c101906 */
[C---:B------:R-:W-:Y:S01]  /*15d0*/  SHF.L.U64.HI R18, R24.reuse, 0x2, R19 ;  /* 0x0000000218127819 */ /* 0x040fe20000010213 */
[----:B------:R-:W-:Y:S01]  /*15e0*/  IMAD.SHL.U32 R24, R24, 0x4, RZ ;  /* 0x0000000418187824 */ /* 0x000fe200078e00ff */
[C---:B------:R-:W-:Y:S01]  /*15f0*/  SHF.L.U64.HI R16, R20.reuse, 0x2, R5 ;  /* 0x0000000214107819 */ /* 0x040fe20000010205 */
[----:B------:R-:W-:-:S02]  /*1600*/  IMAD.SHL.U32 R20, R20, 0x4, RZ ;  /* 0x0000000414147824 */ /* 0x000fc400078e00ff */
[-C--:B----4-:R-:W-:Y:S01]  /*1610*/  FMUL R5, R7, R6.reuse ;  /* 0x0000000607057220 */ /* 0x090fe20000400000 */
[----:B------:R-:W-:Y:S01]  /*1620*/  LDS R29, [R23+0x800] ;  /* 0x00080000171d7984 */ /* 0x000fe20000000800 */
[----:B------:R-:W-:Y:S01]  /*1630*/  IADD3 R4, P0, PT, R24, UR12, RZ ;  /* 0x0000000c18047c10 */ /* 0x000fe2000ff1e0ff */
[C---:B-----5:R-:W-:Y:S01]  /*1640*/  FMUL R19, R25.reuse, R6 ;  /* 0x0000000619137220 */ /* 0x060fe20000400000 */
[----:B------:R-:W-:Y:S01]  /*1650*/  IADD3 R6, P1, PT, R20, UR12, RZ ;  /* 0x0000000c14067c10 */ /* 0x000fe2000ff3e0ff */
[-C--:B-1----:R-:W-:Y:S01]  /*1660*/  FFMA R25, R25, R28.reuse, -R5 ;  /* 0x0000001c19197223 */ /* 0x082fe20000000805 */
[----:B------:R-:W-:Y:S01]  /*1670*/  IADD3.X R5, PT, PT, R18, UR13, RZ, P0, !PT ;  /* 0x0000000d12057c10 */ /* 0x000fe200087fe4ff */
[----:B0-----:R-:W-:Y:S01]  /*1680*/  FFMA R27, R7, R28, R19 ;  /* 0x0000001c071b7223 */ /* 0x001fe20000000013 */
[----:B------:R-:W-:Y:S01]  /*1690*/  IADD3.X R7, PT, PT, R16, UR13, RZ, P1, !PT ;  /* 0x0000000d10077c10 */ /* 0x000fe20008ffe4ff */
[----:B------:R-:W-:Y:S04]  /*16a0*/  LDS R23, [R23+0xc00] ;  /* 0x000c000017177984 */ /* 0x000fe80000000800 */
[----:B------:R-:W2:Y:S04]  /*16b0*/  LDG.E.CONSTANT R19, desc[UR6][R4.64+0x4] ;  /* 0x0000040604137981 */ /* 0x000ea8000c1e9900 */
[----:B------:R0:W3:Y:S04]  /*16c0*/  LDG.E.CONSTANT R26, desc[UR6][R4.64] ;  /* 0x00000006041a7981 */ /* 0x0000e8000c1e9900 */
[----:B------:R-:W4:Y:S04]  /*16d0*/  LDG.E.CONSTANT R21, desc[UR6][R6.64+0x4] ;  /* 0x0000040606157981 */ /* 0x000f28000c1e9900 */
[----:B------:R1:W5:Y:S01]  /*16e0*/  LDG.E.CONSTANT R28, desc[UR6][R6.64] ;  /* 0x00000006061c7981 */ /* 0x000362000c1e9900 */
[----:B------:R-:W-:Y:S01]  /*16f0*/  IADD3 R8, P0, PT, R8, UR14, RZ ;  /* 0x0000000e08087c10 */ /* 0x000fe2000ff1e0ff */
[----:B------:R-:W-:-:S02]  /*1700*/  VIADD R17, R17, 0x400 ;  /* 0x0000040011117836 */ /* 0x000fc40000000000 */
[----:B0-----:R-:W2:Y:S01]  /*1710*/  LDS R5, [R22+0x800] ;  /* 0x0008000016057984 */ /* 0x001ea20000000800 */
[----:B------:R-:W-:Y:S02]  /*1720*/  IADD3.X R9, PT, PT, R9, UR15, RZ, P0, !PT ;  /* 0x0000000f09097c10 */ /* 0x000fe400087fe4ff */
[----:B------:R-:W-:Y:S01]  /*1730*/  IADD3 R4, P0, PT, R24, UR14, RZ ;  /* 0x0000000e18047c10 */ /* 0x000fe2000ff1e0ff */
[----:B------:R-:W4:Y:S01]  /*1740*/  LDS R22, [R22+0xc00] ;  /* 0x000c000016167984 */ /* 0x000f220000000800 */
[----:B-1----:R-:W-:-:S03]  /*1750*/  IADD3 R6, P1, PT, R20, UR14, RZ ;  /* 0x0000000e14067c10 */ /* 0x002fc6000ff3e0ff */
[----:B------:R2:W-:Y:S04]  /*1760*/  STG.E desc[UR6][R8.64], R25 ;  /* 0x0000001908007986 */ /* 0x0005e8000c101906 */
[----:B------:R0:W-:Y:S01]  /*1770*/  STG.E desc[UR6][R8.64+0x4], R27 ;  /* 0x0000041b08007986 */ /* 0x0001e2000c101906 */
[-C--:B--2---:R-:W-:Y:S01]  /*1780*/  FMUL R25, R19, R5.reuse ;  /* 0x0000000513197220 */ /* 0x084fe20000400000 */
[----:B---3--:R-:W-:Y:S01]  /*1790*/  FMUL R24, R26, R5 ;  /* 0x000000051a187220 */ /* 0x008fe20000400000 */
[----:B------:R-:W-:Y:S02]  /*17a0*/  IADD3.X R5, PT, PT, R18, UR15, RZ, P0, !PT ;  /* 0x0000000f12057c10 */ /* 0x000fe400087fe4ff */
[----:B------:R-:W-:Y:S01]  /*17b0*/  FFMA R26, R26, R29, -R25 ;  /* 0x0000001d1a1a7223 */ /* 0x000fe20000000819 */
[----:B------:R-:W-:Y:S01]  /*17c0*/  ISETP.GE.AND P0, PT, R17, R13, PT ;  /* 0x0000000d1100720c */ /* 0x000fe20003f06270 */
[----:B----4-:R-:W-:Y:S01]  /*17d0*/  FMUL R7, R21, R22 ;  /* 0x0000001615077220 */ /* 0x010fe20000400000 */
[----:B------:R-:W-:-:S02]  /*17e0*/  FFMA R19, R19, R29, R24 ;  /* 0x0000001d13137223 */ /* 0x000fc40000000018 */
[----:B------:R0:W-:Y:S01]  /*17f0*/  STG.E desc[UR6][R4.64], R26 ;  /* 0x0000001a04007986 */ /* 0x0001e2000c101906 */
[C---:B-----5:R-:W-:Y:S01]  /*1800*/  FMUL R18, R28.reuse, R22 ;  /* 0x000000161c127220 */ /* 0x060fe20000400000 */
[-C--:B------:R-:W-:Y:S01]  /*1810*/  FFMA R25, R28, R23.reuse, -R7 ;  /* 0x000000171c197223 */ /* 0x080fe20000000807 */
[----:B------:R-:W-:Y:S01]  /*1820*/  IADD3.X R7, PT, PT, R16, UR15, RZ, P1, !PT ;  /* 0x0000000f10077c10 */ /* 0x000fe20008ffe4ff */
[----:B------:R0:W-:Y:S01]  /*1830*/  STG.E desc[UR6][R4.64+0x4], R19 ;  /* 0x0000041304007986 */ /* 0x0001e2000c101906 */
[----:B------:R-:W-:-:S03]  /*1840*/  FFMA R21, R21, R23, R18 ;  /* 0x0000001715157223 */ /* 0x000fc60000000012 */
[----:B------:R0:W-:Y:S04]  /*1850*/  STG.E desc[UR6][R6.64], R25 ;  /* 0x0000001906007986 */ /* 0x0001e8000c101906 */
[----:B------:R0:W-:Y:S01]  /*1860*/  STG.E desc[UR6][R6.64+0x4], R21 ;  /* 0x0000041506007986 */ /* 0x0001e2000c101906 */
[----:B------:R-:W-:Y:S05]  /*1870*/  @!P0 BRA `(.L_x_15) ;  /* 0xfffffff800bc8947 */ /* 0x000fea000383ffff */
.L_x_11:
[----:B---34-:R-:W-:Y:S05]  /*1880*/  BSYNC.RECONVERGENT B0 ;  /* 0x0000000000007941 */ /* 0x018fea0003800200 */
.L_x_10:
[----:B0-2---:R-:W-:-:S05]  /*1890*/  IMAD.IADD R9, R0, 0x1, R11 ;  /* 0x0000000100097824 */ /* 0x005fca00078e020b */
[----:B------:R-:W-:-:S13]  /*18a0*/  ISETP.GE.AND P0, PT, R9, R10, PT ;  /* 0x0000000a0900720c */ /* 0x000fda0003f06270 */
[----:B------:R-:W-:Y:S05]  /*18b0*/  @P0 EXIT ;  /* 0x000000000000094d */ /* 0x000fea0003800000 */
[----:B------:R-:W-:Y:S01]  /*18c0*/  LOP3.LUT R8, RZ, R0, RZ, 0x33, !PT ;  /* 0x00000000ff087212 */ /* 0x000fe200078e33ff */
[----:B-1----:R-:W0:Y:S01]  /*18d0*/  LDC.64 R6, c[0x0][0x380] ;  /* 0x0000e000ff067b82 */ /* 0x002e220000000a00 */
[----:B------:R-:W-:Y:S01]  /*18e0*/  VIADDMNMX R0, R9, 0x100, R10, !PT ;  /* 0x0000010009007846 */ /* 0x000fe2000780010a */
[----:B------:R-:W1:Y:S01]  /*18f0*/  LDCU.64 UR8, c[0x0][0x380] ;  /* 0x00007000ff0877ac */ /* 0x000e620008000a00 */
[----:B------:R-:W-:Y:S02]  /*1900*/  BSSY.RECONVERGENT B0, `(.L_x_16) ;  /* 0x0000019000007945 */ /* 0x000fe40003800200 */
[----:B------:R-:W-:Y:S01]  /*1910*/  IADD3 R0, PT, PT, R0, -R11, R8 ;  /* 0x8000000b00007210 */ /* 0x000fe20007ffe008 */
[----:B------:R-:W2:Y:S02]  /*1920*/  LDCU.64 UR4, c[0x0][0x398] ;  /* 0x00007300ff0477ac */ /* 0x000ea40008000a00 */
[----:B------:R-:W3:Y:S01]  /*1930*/  LDC.64 R4, c[0x0][0x398] ;  /* 0x0000e600ff047b82 */ /* 0x000ee20000000a00 */
[----:B------:R-:W-:-:S02]  /*1940*/  LOP3.LUT R8, R0, 0x300, RZ, 0xc0, !PT ;  /* 0x0000030000087812 */ /* 0x000fc400078ec0ff */
[----:B------:R-:W-:Y:S02]  /*1950*/  ISETP.GE.U32.AND P0, PT, R0, 0x300, PT ;  /* 0x000003000000780c */ /* 0x000fe40003f06070 */
[----:B------:R-:W-:-:S13]  /*1960*/  ISETP.NE.AND P1, PT, R8, 0x300, PT ;  /* 0x000003000800780c */ /* 0x000fda0003f25270 */
[----:B-12---:R-:W-:Y:S05]  /*1970*/  @!P1 BRA `(.L_x_17) ;  /* 0x0000000000449947 */ /* 0x006fea0003800000 */
[----:B------:R-:W-:-:S04]  /*1980*/  LEA.HI R0, R0, 0x1, RZ, 0x18 ;  /* 0x0000000100007811 */ /* 0x000fc800078fc0ff */
[----:B------:R-:W-:-:S05]  /*1990*/  LOP3.LUT R0, R0, 0x3, RZ, 0xc0, !PT ;  /* 0x0000000300007812 */ /* 0x000fca00078ec0ff */
[----:B------:R-:W-:-:S07]  /*19a0*/  IMAD.MOV R0, RZ, RZ, -R0 ;  /* 0x000000ffff007224 */ /* 0x000fce00078e0a00 */
.L_x_18:
[----:B------:R-:W-:-:S04]  /*19b0*/  IADD3 R8, P1, PT, R9, R2, RZ ;  /* 0x0000000209087210 */ /* 0x000fc80007f3e0ff */
[----:B------:R-:W-:Y:S01]  /*19c0*/  LEA.HI.X.SX32 R11, R9, R15, 0x1, P1 ;  /* 0x0000000f090b7211 */ /* 0x000fe200008f0eff */
[----:B-1----:R-:W-:-:S03]  /*19d0*/  IMAD.SHL.U32 R16, R8, 0x4, RZ ;  /* 0x0000000408107824 */ /* 0x002fc600078e00ff */
[----:B------:R-:W-:Y:S02]  /*19e0*/  SHF.L.U64.HI R8, R8, 0x2, R11 ;  /* 0x0000000208087819 */ /* 0x000fe4000001020b */
[----:B------:R-:W-:-:S04]  /*19f0*/  IADD3 R12, P1, PT, R16, UR8, RZ ;  /* 0x00000008100c7c10 */ /* 0x000fc8000ff3e0ff */
[----:B------:R-:W-:-:S06]  /*1a00*/  IADD3.X R13, PT, PT, R8, UR9, RZ, P1, !PT ;  /* 0x00000009080d7c10 */ /* 0x000fcc0008ffe4ff */
[----:B------:R-:W2:Y:S01]  /*1a10*/  LDG.E.CONSTANT R13, desc[UR6][R12.64] ;  /* 0x000000060c0d7981 */ /* 0x000ea2000c1e9900 */
[----:B------:R-:W-:Y:S01]  /*1a20*/  IADD3 R16, P1, PT, R16, UR4, RZ ;  /* 0x0000000410107c10 */ /* 0x000fe2000ff3e0ff */
[----:B------:R-:W-:Y:S02]  /*1a30*/  VIADD R0, R0, 0x1 ;  /* 0x0000000100007836 */ /* 0x000fe40000000000 */
[----:B------:R-:W-:Y:S01]  /*1a40*/  VIADD R9, R9, 0x100 ;  /* 0x0000010009097836 */ /* 0x000fe20000000000 */
[----:B------:R-:W-:Y:S02]  /*1a50*/  IADD3.X R17, PT, PT, R8, UR5, RZ, P1, !PT ;  /* 0x0000000508117c10 */ /* 0x000fe40008ffe4ff */
[----:B------:R-:W-:-:S03]  /*1a60*/  ISETP.NE.AND P1, PT, R0, RZ, PT ;  /* 0x000000ff0000720c */ /* 0x000fc60003f25270 */
[----:B--2---:R1:W-:Y:S10]  /*1a70*/  STG.E desc[UR6][R16.64], R13 ;  /* 0x0000000d10007986 */ /* 0x0043f4000c101906 */
[----:B------:R-:W-:Y:S05]  /*1a80*/  @P1 BRA `(.L_x_18) ;  /* 0xfffffffc00c81947 */ /* 0x000fea000383ffff */
.L_x_17:
[----:B------:R-:W-:Y:S05]  /*1a90*/  BSYNC.RECONVERGENT B0 ;  /* 0x0000000000007941 */ /* 0x000fea0003800200 */
.L_x_16:
[----:B------:R-:W-:Y:S05]  /*1aa0*/  @!P0 EXIT ;  /* 0x000000000000894d */ /* 0x000fea0003800000 */
.L_x_19:
[----:B------:R-:W-:-:S04]  /*1ab0*/  IADD3 R0, P0, PT, R9, R2, RZ ;  /* 0x0000000209007210 */ /* 0x000fc80007f1e0ff */
[----:B--2---:R-:W-:Y:S01]  /*1ac0*/  LEA.HI.X.SX32 R11, R9, R15, 0x1, P0 ;  /* 0x0000000f090b7211 */ /* 0x004fe200000f0eff */
[----:B-1----:R-:W-:-:S03]  /*1ad0*/  IMAD.SHL.U32 R17, R0, 0x4, RZ ;  /* 0x0000000400117824 */ /* 0x002fc600078e00ff */
[----:B------:R-:W-:Y:S02]  /*1ae0*/  SHF.L.U64.HI R0, R0, 0x2, R11 ;  /* 0x0000000200007819 */ /* 0x000fe4000001020b */
[----:B0-----:R-:W-:-:S04]  /*1af0*/  IADD3 R12, P0, P1, R17, 0x800, R6 ;  /* 0x00000800110c7810 */ /* 0x001fc8000791e006 */
[----:B------:R-:W-:-:S05]  /*1b00*/  IADD3.X R13, PT, PT, R0, R7, RZ, P0, P1 ;  /* 0x00000007000d7210 */ /* 0x000fca00007e24ff */
[----:B------:R-:W2:Y:S04]  /*1b10*/  LDG.E.CONSTANT R11, desc[UR6][R12.64+-0x800] ;  /* 0xfff800060c0b7981 */ /* 0x000ea8000c1e9900 */
[----:B------:R-:W4:Y:S04]  /*1b20*/  LDG.E.CONSTANT R19, desc[UR6][R12.64+-0x400] ;  /* 0xfffc00060c137981 */ /* 0x000f28000c1e9900 */
[----:B------:R-:W5:Y:S04]  /*1b30*/  LDG.E.CONSTANT R21, desc[UR6][R12.64] ;  /* 0x000000060c157981 */ /* 0x000f68000c1e9900 */
[----:B------:R-:W5:Y:S01]  /*1b40*/  LDG.E.CONSTANT R23, desc[UR6][R12.64+0x400] ;  /* 0x000400060c177981 */ /* 0x000f62000c1e9900 */
[----:B---3--:R-:W-:Y:S01]  /*1b50*/  IADD3 R16, P0, P1, R17, 0x800, R4 ;  /* 0x0000080011107810 */ /* 0x008fe2000791e004 */
[----:B------:R-:W-:-:S03]  /*1b60*/  VIADD R9, R9, 0x400 ;  /* 0x0000040009097836 */ /* 0x000fc60000000000 */
[----:B------:R-:W-:Y:S02]  /*1b70*/  IADD3.X R17, PT, PT, R0, R5, RZ, P0, P1 ;  /* 0x0000000500117210 */ /* 0x000fe400007e24ff */
[----:B------:R-:W-:-:S03]  /*1b80*/  ISETP.GE.AND P0, PT, R9, R10, PT ;  /* 0x0000000a0900720c */ /* 0x000fc60003f06270 */
[----:B--2---:R2:W-:Y:S04]  /*1b90*/  STG.E desc[UR6][R16.64+-0x800], R11 ;  /* 0xfff8000b10007986 */ /* 0x0045e8000c101906 */
[----:B----4-:R2:W-:Y:S04]  /*1ba0*/  STG.E desc[UR6][R16.64+-0x400], R19 ;  /* 0xfffc001310007986 */ /* 0x0105e8000c101906 */
[----:B-----5:R2:W-:Y:S04]  /*1bb0*/  STG.E desc[UR6][R16.64], R21 ;  /* 0x0000001510007986 */ /* 0x0205e8000c101906 */
[----:B------:R2:W-:Y:S01]  /*1bc0*/  STG.E desc[UR6][R16.64+0x400], R23 ;  /* 0x0004001710007986 */ /* 0x0005e2000c101906 */
[----:B------:R-:W-:Y:S05]  /*1bd0*/  @!P0 BRA `(.L_x_19) ;  /* 0xfffffffc00b48947 */ /* 0x000fea000383ffff */
[----:B------:R-:W-:Y:S05]  /*1be0*/  EXIT ;  /* 0x000000000000794d */ /* 0x000fea0003800000 */
.L_x_20:
[----:B------:R-:W-:-:S00]  /*1bf0*/  BRA `(.L_x_20) ;  /* 0xfffffffc00fc7947 */ /* 0x000fc0000383ffff */
[----:B------:R-:W-:-:S00]  /*1c00*/  NOP ;  /* 0x0000000000007918 */ /* 0x000fc00000000000 */
[----:B------:R-:W-:-:S00]  /*1c10*/  NOP ;  /* 0x0000000000007918 */ /* 0x000fc00000000000 */
[----:B------:R-:W-:-:S00]  /*1c20*/  NOP ;  /* 0x0000000000007918 */ /* 0x000fc00000000000 */
[----:B------:R-:W-:-:S00]  /*1c30*/  NOP ;  /* 0x0000000000007918 */ /* 0x000fc00000000000 */
[----:B------:R-:W-:-:S00]  /*1c40*/  NOP ;  /* 0x0000000000007918 */ /* 0x000fc00000000000 */
[----:B------:R-:W-:-:S00]  /*1c50*/  NOP ;  /* 0x0000000000007918 */ /* 0x000fc00000000000 */
[----:B------:R-:W-:-:S00]  /*1c60*/  NOP ;  /* 0x0000000000007918 */ /* 0x000fc00000000000 */
[----:B------:R-:W-:-:S00]  /*1c70*/  NOP ;  /* 0x0000000000007918 */ /* 0x000fc00000000000 */
.L_x_42:


//--------------------- .text._Z19rope_forward_kernelILi128EEvPKfS1_S1_Pfiiiii --------------------------
	.section	.text._Z19rope_forward_kernelILi128EEvPKfS1_S1_Pfiiiii,"ax",@progbits
	.align	128
        .global         _Z19rope_forward_kernelILi128EEvPKfS1_S1_Pfiiiii
        .type           _Z19rope_forward_kernelILi128EEvPKfS1_S1_Pfiiiii,@function
        .size           _Z19rope_forward_kernelILi128EEvPKfS1_S1_Pfiiiii,(.L_x_43 - _Z19rope_forward_kernelILi128EEvPKfS1_S1_Pfiiiii)
        .other          _Z19rope_forward_kernelILi128EEvPKfS1_S1_Pfiiiii,@"STO_CUDA_ENTRY STV_DEFAULT"
_Z19rope_forward_kernelILi128EEvPKfS1_S1_Pfiiiii:
.text._Z19rope_forward_kernelILi128EEvPKfS1_S1_Pfiiiii:
        /* <DEDUP_REMOVED lines=71> */
.L_x_25:
        /* <DEDUP_REMOVED lines=17> */
.L_x_24:
[----:B------:R-:W-:Y:S05]  /*0580*/  BSYNC.RECONVERGENT B1 ;  /* 0x0000000000017941 */ /* 0x000fea0003800200 */
.L_x_23:
        /* <DEDUP_REMOVED lines=22> */
.L_x_28:
        /* <DEDUP_REMOVED lines=73> */
.L_x_27:
[----:B------:R-:W-:Y:S05]  /*0b80*/  BSYNC.RECONVERGENT B1 ;  /* 0x0000000000017941 */ /* 0x000fea0003800200 */
.L_x_26:
        /* <DEDUP_REMOVED lines=44> */
.L_x_30:
[----:B------:R-:W-:Y:S05]  /*0e50*/  BSYNC.RECONVERGENT B1 ;  /* 0x0000000000017941 */ /* 0x000fea0003800200 */
.L_x_29:
        /* <DEDUP_REMOVED lines=19> */
.L_x_22:
[----:B------:R-:W-:Y:S05]  /*0f90*/  BSYNC.RECONVERGENT B0 ;  /* 0x0000000000007941 */ /* 0x000fea0003800200 */
.L_x_21:
        /* <DEDUP_REMOVED lines=34> */
.L_x_35:
        /* <DEDUP_REMOVED lines=21> */
.L_x_34:
[----:B---34-:R-:W-:Y:S05]  /*1310*/  BSYNC.RECONVERGENT B1 ;  /* 0x0000000000017941 */ /* 0x018fea0003800200 */
.L_x_33:
[----:B------:R-:W-:Y:S05]  /*1320*/  @!P0 BRA `(.L_x_32) ;  /* 0x0000000400548947 */ /* 0x000fea0003800000 */
[----:B------:R-:W1:Y:S01]  /*1330*/  S2R R5, SR_CgaCtaId ;  /* 0x0000000000057919 */ /* 0x000e620000008800 */
[----:B------:R-:W-:-:S04]  /*1340*/  MOV R14, 0x400 ;  /* 0x00000400000e7802 */ /* 0x000fc80000000f00 */
[----:B-1----:R-:W-:-:S05]  /*1350*/  LEA R14, R5, R14, 0x18 ;  /* 0x0000000e050e7211 */ /* 0x002fca00078ec0ff */
[----:B------:R-:W-:-:S07]  /*1360*/  IMAD R12, R13, 0x4, R14 ;  /* 0x000000040d0c7824 */ /* 0x000fce00078e020e */
.L_x_36:
        /* <DEDUP_REMOVED lines=81> */
.L_x_32:
[----:B---34-:R-:W-:Y:S05]  /*1880*/  BSYNC.RECONVERGENT B0 ;  /* 0x0000000000007941 */ /* 0x018fea0003800200 */
.L_x_31:
        /* <DEDUP_REMOVED lines=18> */
.L_x_39:
        /* <DEDUP_REMOVED lines=14> */
.L_x_38:
[----:B------:R-:W-:Y:S05]  /*1a90*/  BSYNC.RECONVERGENT B0 ;  /* 0x0000000000007941 */ /* 0x000fea0003800200 */
.L_x_37:
[----:B------:R-:W-:Y:S05]  /*1aa0*/  @!P0 EXIT ;  /* 0x000000000000894d */ /* 0x000fea0003800000 */
.L_x_40:
        /* <DEDUP_REMOVED lines=20> */
.L_x_41:
        /* <DEDUP_REMOVED lines=9> */
.L_x_43:


//--------------------- .nv.shared._Z19rope_forward_kernelILi256EEvPKfS1_S1_Pfiiiii --------------------------
	.section	.nv.shared._Z19rope_forward_kernelILi256EEvPKfS1_S1_Pfiiiii,"aw",@nobits
	.sectionflags	@""
	.align	16
	.zero		1024


//--------------------- .nv.shared.reserved.0     --------------------------
	.section	.nv.shared.reserved.0,"aw",@nobits
	.weak		__nv_reservedSMEM_offset_0_alias
	.size		__nv_reservedSMEM_offset_0_alias, 0, 64
	.other		__nv_reservedSMEM_offset_0_alias,@"STO_CUDA_RESERVED_SHARED STV_DEFAULT"
__nv_reservedSMEM_offset_0_alias:
	.zero		0
	.zero		64


//--------------------- .nv.shared._Z19rope_forward_kernelILi128EEvPKfS1_S1_Pfiiiii --------------------------
	.section	.nv.shared._Z19rope_forward_kernelILi128EEvPKfS1_S1_Pfiiiii,"aw",@nobits
	.sectionflags	@""
	.align	16
	.zero		1024


//--------------------- .nv.constant0._Z19rope_forward_kernelILi256EEvPKfS1_S1_Pfiiiii --------------------------
	.section	.nv.constant0._Z19rope_forward_kernelILi256EEvPKfS1_S1_Pfiiiii,"a",@progbits
	.sectionflags	@""
	.align	4
.nv.constant0._Z19rope_forward_kernelILi256EEvPKfS1_S1_Pfiiiii:
	.zero		948


//--------------------- .nv.constant0._Z19rope_forward_kernelILi128EEvPKfS1_S1_Pfiiiii --------------------------
	.section	.nv.constant0._Z19rope_forward_kernelILi128EEvPKfS1_S1_Pfiiiii,"a",@progbits
	.sectionflags	@""
	.align	4
.nv.constant0._Z19rope_forward_kernelILi128EEvPKfS1_S1_Pfiiiii:
	.zero		948


//--------------------- SYMBOLS --------------------------

	.type		.nv.reservedSmem.offset0,@object
	.size		.nv.reservedSmem.offset0,0x4
	.type		.nv.reservedSmem.cap,@object
	.size		.nv.reservedSmem.cap,0x4
